	.target	sm_100a

	.elftype	@"ET_EXEC"


//--------------------- .note.nv.tkinfo           --------------------------
	.section	.note.nv.tkinfo,"",@"SHT_NOTE"
	.sectionflags	@"SHF_NOTE_NV_TKINFO"
	.tkinfo
        /*0018*/ 	.word	0x00000002
        /*0030*/ 	.string	""
        /*0030*/ 	.string	"ptxas"
        /*0030*/ 	.string	"Cuda compilation tools, release 13.0, V13.0.88"
        /*0030*/ 	.string	"Build cuda_13.0.r13.0/compiler.36424714_0"
        /*0030*/ 	.string	"-arch sm_100a -m 64 "



//--------------------- .note.nv.cuinfo           --------------------------
	.section	.note.nv.cuinfo,"",@"SHT_NOTE"
	.sectionflags	@"SHF_NOTE_NV_CUINFO"
        /*0018*/ 	.short	0x0002
        /*001a*/ 	.short	0x0064
        /*001c*/ 	.short	0x0082
	.zero		2


//--------------------- .nv.info                  --------------------------
	.section	.nv.info,"",@"SHT_CUDA_INFO"
	.align	4


	//----- nvinfo : EIATTR_REGCOUNT
	.align		4
        /*0000*/ 	.byte	0x04, 0x2f
        /*0002*/ 	.short	(.L_19 - .L_18)
	.align		4
.L_18:
        /*0004*/ 	.word	index@(_ZN7cutlass13device_kernelINS_4gemm6kernel13GemmUniversalIN4cute5tupleIJiiiiEEENS1_10collective13CollectiveMmaINS1_35MainloopSm100TmaUmmaWarpSpecializedILi13ELi2ELi4ENS5_IJNS4_1CILi1EEESB_SB_EEEEENS5_IJNSA_ILi64EEESE_SE_EEENS_10bfloat16_tENS5_IJlSB_lEEESG_SH_NS4_8TiledMMAINS4_8MMA_AtomIJNS4_20SM100_MMA_F16BF16_SSISG_SG_fLi64ELi64ELNS4_4UMMA5MajorE0ELSM_0ELNSL_7ScaleInE0ELSN_0EEEEEENS4_6LayoutISC_NS5_IJNSA_ILi0EEESR_SR_EEEEENS5_IJNS4_10UnderscoreESU_SU_EEEEENS4_13SM90_TMA_LOADENS4_14ComposedLayoutINS4_7SwizzleILi3ELi4ELi3EEENS4_18smem_ptr_flag_bitsILi16EEENSQ_INS5_IJNSA_ILi8EEESE_EEENS5_IJSE_SB_EEEEEEEvNS4_8identityESX_S17_vS18_EENS_8epilogue10collective18CollectiveEpilogueINS1A_23Sm100TmaWarpSpecializedILi3ELi2ELi16ELb1ELb0EEEJSF_NS5_IJNSQ_ISE_SB_EENSQ_INSA_ILi32EEESB_EEEEESG_SH_SG_SH_NS1A_6fusion15FusionCallbacksIS1E_NS1J_17LinearCombinationISG_fSG_fLNS_15FloatRoundStyleE2EEESF_S1I_JEEENS4_5SM1004TMEM4LOAD26SM100_TMEM_LOAD_16dp256b4xESX_NSY_INSZ_ILi2ELi4ELi3EEES12_NSQ_INS5_IJS13_S1G_EEENS5_IJS1G_SB_EEEEEEENS4_17SM75_U32x4_LDSM_NENS4_14SM90_TMA_STOREES1X_NS4_17SM90_U32x4_STSM_NENS4_39AutoVectorizingCopyWithAssumedAlignmentILi128EEEEEEvvEEEEvNT_6ParamsE)
        /*0008*/ 	.word	0x0000004f


	//----- nvinfo : EIATTR_FRAME_SIZE
	.align		4
.L_19:
        /*000c*/ 	.byte	0x04, 0x11
        /*000e*/ 	.short	(.L_21 - .L_20)
	.align		4
.L_20:
        /*0010*/ 	.word	index@($__internal_2_$__cuda_sm10x_tcgen05_guardrail_trap_unallocated_columns_being_dealloced)
        /*0014*/ 	.word	0x00000000


	//----- nvinfo : EIATTR_FRAME_SIZE
	.align		4
.L_21:
        /*0018*/ 	.byte	0x04, 0x11
        /*001a*/ 	.short	(.L_23 - .L_22)
	.align		4
.L_22:
        /*001c*/ 	.word	index@($__internal_1_$__cuda_sm10x_tcgen05_guardrail_trap_phase_invalid_during_alloc)
        /*0020*/ 	.word	0x00000000


	//----- nvinfo : EIATTR_FRAME_SIZE
	.align		4
.L_23:
        /*0024*/ 	.byte	0x04, 0x11
        /*0026*/ 	.short	(.L_25 - .L_24)
	.align		4
.L_24:
        /*0028*/ 	.word	index@($__internal_0_$__cuda_sm10x_tcgen05_guardrail_trap_col_being_dealloced_not_returned_by_alloc)
        /*002c*/ 	.word	0x00000000


	//----- nvinfo : EIATTR_FRAME_SIZE
	.align		4
.L_25:
        /*0030*/ 	.byte	0x04, 0x11
        /*0032*/ 	.short	(.L_27 - .L_26)
	.align		4
.L_26:
        /*0034*/ 	.word	index@(_ZN7cutlass13device_kernelINS_4gemm6kernel13GemmUniversalIN4cute5tupleIJiiiiEEENS1_10collective13CollectiveMmaINS1_35MainloopSm100TmaUmmaWarpSpecializedILi13ELi2ELi4ENS5_IJNS4_1CILi1EEESB_SB_EEEEENS5_IJNSA_ILi64EEESE_SE_EEENS_10bfloat16_tENS5_IJlSB_lEEESG_SH_NS4_8TiledMMAINS4_8MMA_AtomIJNS4_20SM100_MMA_F16BF16_SSISG_SG_fLi64ELi64ELNS4_4UMMA5MajorE0ELSM_0ELNSL_7ScaleInE0ELSN_0EEEEEENS4_6LayoutISC_NS5_IJNSA_ILi0EEESR_SR_EEEEENS5_IJNS4_10UnderscoreESU_SU_EEEEENS4_13SM90_TMA_LOADENS4_14ComposedLayoutINS4_7SwizzleILi3ELi4ELi3EEENS4_18smem_ptr_flag_bitsILi16EEENSQ_INS5_IJNSA_ILi8EEESE_EEENS5_IJSE_SB_EEEEEEEvNS4_8identityESX_S17_vS18_EENS_8epilogue10collective18CollectiveEpilogueINS1A_23Sm100TmaWarpSpecializedILi3ELi2ELi16ELb1ELb0EEEJSF_NS5_IJNSQ_ISE_SB_EENSQ_INSA_ILi32EEESB_EEEEESG_SH_SG_SH_NS1A_6fusion15FusionCallbacksIS1E_NS1J_17LinearCombinationISG_fSG_fLNS_15FloatRoundStyleE2EEESF_S1I_JEEENS4_5SM1004TMEM4LOAD26SM100_TMEM_LOAD_16dp256b4xESX_NSY_INSZ_ILi2ELi4ELi3EEES12_NSQ_INS5_IJS13_S1G_EEENS5_IJS1G_SB_EEEEEEENS4_17SM75_U32x4_LDSM_NENS4_14SM90_TMA_STOREES1X_NS4_17SM90_U32x4_STSM_NENS4_39AutoVectorizingCopyWithAssumedAlignmentILi128EEEEEEvvEEEEvNT_6ParamsE)
        /*0038*/ 	.word	0x00000000


	//----- nvinfo : EIATTR_MIN_STACK_SIZE
	.align		4
.L_27:
        /*003c*/ 	.byte	0x04, 0x12
        /*003e*/ 	.short	(.L_29 - .L_28)
	.align		4
.L_28:
        /*0040*/ 	.word	index@(_ZN7cutlass13device_kernelINS_4gemm6kernel13GemmUniversalIN4cute5tupleIJiiiiEEENS1_10collective13CollectiveMmaINS1_35MainloopSm100TmaUmmaWarpSpecializedILi13ELi2ELi4ENS5_IJNS4_1CILi1EEESB_SB_EEEEENS5_IJNSA_ILi64EEESE_SE_EEENS_10bfloat16_tENS5_IJlSB_lEEESG_SH_NS4_8TiledMMAINS4_8MMA_AtomIJNS4_20SM100_MMA_F16BF16_SSISG_SG_fLi64ELi64ELNS4_4UMMA5MajorE0ELSM_0ELNSL_7ScaleInE0ELSN_0EEEEEENS4_6LayoutISC_NS5_IJNSA_ILi0EEESR_SR_EEEEENS5_IJNS4_10UnderscoreESU_SU_EEEEENS4_13SM90_TMA_LOADENS4_14ComposedLayoutINS4_7SwizzleILi3ELi4ELi3EEENS4_18smem_ptr_flag_bitsILi16EEENSQ_INS5_IJNSA_ILi8EEESE_EEENS5_IJSE_SB_EEEEEEEvNS4_8identityESX_S17_vS18_EENS_8epilogue10collective18CollectiveEpilogueINS1A_23Sm100TmaWarpSpecializedILi3ELi2ELi16ELb1ELb0EEEJSF_NS5_IJNSQ_ISE_SB_EENSQ_INSA_ILi32EEESB_EEEEESG_SH_SG_SH_NS1A_6fusion15FusionCallbacksIS1E_NS1J_17LinearCombinationISG_fSG_fLNS_15FloatRoundStyleE2EEESF_S1I_JEEENS4_5SM1004TMEM4LOAD26SM100_TMEM_LOAD_16dp256b4xESX_NSY_INSZ_ILi2ELi4ELi3EEES12_NSQ_INS5_IJS13_S1G_EEENS5_IJS1G_SB_EEEEEEENS4_17SM75_U32x4_LDSM_NENS4_14SM90_TMA_STOREES1X_NS4_17SM90_U32x4_STSM_NENS4_39AutoVectorizingCopyWithAssumedAlignmentILi128EEEEEEvvEEEEvNT_6ParamsE)
        /*0044*/ 	.word	0x00000000
.L_29:


//--------------------- .nv.compat                --------------------------
	.section	.nv.compat,"",@"SHT_CUDA_COMPAT_INFO"
	.align	4
        /*0000*/ 	.byte	0x02, 0x09, 0x01, 0x00, 0x02, 0x02, 0x02, 0x00, 0x02, 0x05, 0x05, 0x00, 0x03, 0x07, 0x01, 0x01
        /*0010*/ 	.byte	0x02, 0x03, 0x01, 0x00, 0x02, 0x06, 0x01, 0x00, 0x04, 0x0b, 0x08, 0x00, 0x09, 0x00, 0x00, 0x00
        /*0020*/ 	.byte	0x00, 0x00, 0x00, 0x00


//--------------------- .nv.info._ZN7cutlass13device_kernelINS_4gemm6kernel13GemmUniversalIN4cute5tupleIJiiiiEEENS1_10collective13CollectiveMmaINS1_35MainloopSm100TmaUmmaWarpSpecializedILi13ELi2ELi4ENS5_IJNS4_1CILi1EEESB_SB_EEEEENS5_IJNSA_ILi64EEESE_SE_EEENS_10bfloat16_tENS5_IJlSB_lEEESG_SH_NS4_8TiledMMAINS4_8MMA_AtomIJNS4_20SM100_MMA_F16BF16_SSISG_SG_fLi64ELi64ELNS4_4UMMA5MajorE0ELSM_0ELNSL_7ScaleInE0ELSN_0EEEEEENS4_6LayoutISC_NS5_IJNSA_ILi0EEESR_SR_EEEEENS5_IJNS4_10UnderscoreESU_SU_EEEEENS4_13SM90_TMA_LOADENS4_14ComposedLayoutINS4_7SwizzleILi3ELi4ELi3EEENS4_18smem_ptr_flag_bitsILi16EEENSQ_INS5_IJNSA_ILi8EEESE_EEENS5_IJSE_SB_EEEEEEEvNS4_8identityESX_S17_vS18_EENS_8epilogue10collective18CollectiveEpilogueINS1A_23Sm100TmaWarpSpecializedILi3ELi2ELi16ELb1ELb0EEEJSF_NS5_IJNSQ_ISE_SB_EENSQ_INSA_ILi32EEESB_EEEEESG_SH_SG_SH_NS1A_6fusion15FusionCallbacksIS1E_NS1J_17LinearCombinationISG_fSG_fLNS_15FloatRoundStyleE2EEESF_S1I_JEEENS4_5SM1004TMEM4LOAD26SM100_TMEM_LOAD_16dp256b4xESX_NSY_INSZ_ILi2ELi4ELi3EEES12_NSQ_INS5_IJS13_S1G_EEENS5_IJS1G_SB_EEEEEEENS4_17SM75_U32x4_LDSM_NENS4_14SM90_TMA_STOREES1X_NS4_17SM90_U32x4_STSM_NENS4_39AutoVectorizingCopyWithAssumedAlignmentILi128EEEEEEvvEEEEvNT_6ParamsE --------------------------
	.section	.nv.info._ZN7cutlass13device_kernelINS_4gemm6kernel13GemmUniversalIN4cute5tupleIJiiiiEEENS1_10collective13CollectiveMmaINS1_35MainloopSm100TmaUmmaWarpSpecializedILi13ELi2ELi4ENS5_IJNS4_1CILi1EEESB_SB_EEEEENS5_IJNSA_ILi64EEESE_SE_EEENS_10bfloat16_tENS5_IJlSB_lEEESG_SH_NS4_8TiledMMAINS4_8MMA_AtomIJNS4_20SM100_MMA_F16BF16_SSISG_SG_fLi64ELi64ELNS4_4UMMA5MajorE0ELSM_0ELNSL_7ScaleInE0ELSN_0EEEEEENS4_6LayoutISC_NS5_IJNSA_ILi0EEESR_SR_EEEEENS5_IJNS4_10UnderscoreESU_SU_EEEEENS4_13SM90_TMA_LOADENS4_14ComposedLayoutINS4_7SwizzleILi3ELi4ELi3EEENS4_18smem_ptr_flag_bitsILi16EEENSQ_INS5_IJNSA_ILi8EEESE_EEENS5_IJSE_SB_EEEEEEEvNS4_8identityESX_S17_vS18_EENS_8epilogue10collective18CollectiveEpilogueINS1A_23Sm100TmaWarpSpecializedILi3ELi2ELi16ELb1ELb0EEEJSF_NS5_IJNSQ_ISE_SB_EENSQ_INSA_ILi32EEESB_EEEEESG_SH_SG_SH_NS1A_6fusion15FusionCallbacksIS1E_NS1J_17LinearCombinationISG_fSG_fLNS_15FloatRoundStyleE2EEESF_S1I_JEEENS4_5SM1004TMEM4LOAD26SM100_TMEM_LOAD_16dp256b4xESX_NSY_INSZ_ILi2ELi4ELi3EEES12_NSQ_INS5_IJS13_S1G_EEENS5_IJS1G_SB_EEEEEEENS4_17SM75_U32x4_LDSM_NENS4_14SM90_TMA_STOREES1X_NS4_17SM90_U32x4_STSM_NENS4_39AutoVectorizingCopyWithAssumedAlignmentILi128EEEEEEvvEEEEvNT_6ParamsE,"",@"SHT_CUDA_INFO"
	.sectionflags	@""
	.align	4


	//----- nvinfo : EIATTR_CUDA_API_VERSION
	.align		4
        /*0000*/ 	.byte	0x04, 0x37
        /*0002*/ 	.short	(.L_31 - .L_30)
.L_30:
        /*0004*/ 	.word	0x00000082


	//----- nvinfo : EIATTR_KPARAM_INFO
	.align		4
.L_31:
        /*0008*/ 	.byte	0x04, 0x17
        /*000a*/ 	.short	(.L_33 - .L_32)
.L_32:
        /*000c*/ 	.word	0x00000000
        /*0010*/ 	.short	0x0000
        /*0012*/ 	.short	0x0000
        /*0014*/ 	.byte	0x00, 0xf0, 0x01, 0x20


	//----- nvinfo : EIATTR_AT_ENTRY_FRAGMENTS
	.align		4
.L_33:
        /*0018*/ 	.byte	0x04, 0x4f
        /*001a*/ 	.short	(.L_35 - .L_34)


	//   ....[0]....
.L_34:
        /*001c*/ 	.word	0x00000006


	//----- nvinfo : EIATTR_RESERVED_SMEM_USED
	.align		4
.L_35:
        /*0020*/ 	.byte	0x01, 0x41
	.zero		2


	//----- nvinfo : EIATTR_SPARSE_MMA_MASK
	.align		4
        /*0024*/ 	.byte	0x03, 0x50
        /*0026*/ 	.short	0x0000


	//----- nvinfo : EIATTR_TCGEN05_1CTA_USED
	.align		4
        /*0028*/ 	.byte	0x01, 0x51
	.zero		2


	//----- nvinfo : EIATTR_MAXREG_COUNT
	.align		4
        /*002c*/ 	.byte	0x03, 0x1b
        /*002e*/ 	.short	0x00ff


	//----- nvinfo : EIATTR_NUM_BARRIERS
	.align		4
        /*0030*/ 	.byte	0x02, 0x4c
        /*0032*/ 	.byte	0x07
	.zero		1


	//----- nvinfo : EIATTR_EXTERNS
	.align		4
        /*0034*/ 	.byte	0x04, 0x0f
        /*0036*/ 	.short	(.L_37 - .L_36)


	//   ....[0]....
	.align		4
.L_36:
        /*0038*/ 	.word	index@(__assertfail)


	//----- nvinfo : EIATTR_MERCURY_ISA_VERSION
	.align		4
.L_37:
        /*003c*/ 	.byte	0x03, 0x5f
        /*003e*/ 	.short	0x0101


	//----- nvinfo : EIATTR_INT_WARP_WIDE_INSTR_OFFSETS
	.align		4
        /*0040*/ 	.byte	0x04, 0x31
        /*0042*/ 	.short	(.L_39 - .L_38)


	//   ....[0]....
.L_38:
        /*0044*/ 	.word	0x00001ef0


	//   ....[1]....
        /*0048*/ 	.word	0x00003ea0


	//   ....[2]....
        /*004c*/ 	.word	0x00003ed0


	//   ....[3]....
        /*0050*/ 	.word	0x00003f20


	//   ....[4]....
        /*0054*/ 	.word	0x00004800


	//   ....[5]....
        /*0058*/ 	.word	0x00004820


	//   ....[6]....
        /*005c*/ 	.word	0x00004af0


	//   ....[7]....
        /*0060*/ 	.word	0x00004c20


	//----- nvinfo : EIATTR_COOP_GROUP_MASK_REGIDS
	.align		4
.L_39:
        /*0064*/ 	.byte	0x04, 0x29
        /*0066*/ 	.short	(.L_41 - .L_40)


	//   ....[0]....
.L_40:
        /*0068*/ 	.word	0xffffffff


	//   ....[1]....
        /*006c*/ 	.word	0xffffffff


	//   ....[2]....
        /*0070*/ 	.word	0xffffffff


	//   ....[3]....
        /*0074*/ 	.word	0xffffffff


	//   ....[4]....
        /*0078*/ 	.word	0xffffffff


	//   ....[5]....
        /*007c*/ 	.word	0xffffffff


	//   ....[6]....
        /*0080*/ 	.word	0xffffffff


	//   ....[7]....
        /*0084*/ 	.word	0xffffffff


	//   ....[8]....
        /*0088*/ 	.word	0xffffffff


	//   ....[9]....
        /*008c*/ 	.word	0xffffffff


	//   ....[10]....
        /*0090*/ 	.word	0xffffffff


	//   ....[11]....
        /*0094*/ 	.word	0xffffffff


	//   ....[12]....
        /*0098*/ 	.word	0xffffffff


	//----- nvinfo : EIATTR_COOP_GROUP_INSTR_OFFSETS
	.align		4
.L_41:
        /*009c*/ 	.byte	0x04, 0x28
        /*009e*/ 	.short	(.L_43 - .L_42)


	//   ....[0]....
.L_42:
        /*00a0*/ 	.word	0x00000090


	//   ....[1]....
        /*00a4*/ 	.word	0x000004d0


	//   ....[2]....
        /*00a8*/ 	.word	0x00000790


	//   ....[3]....
        /*00ac*/ 	.word	0x00000910


	//   ....[4]....
        /*00b0*/ 	.word	0x00000a10


	//   ....[5]....
        /*00b4*/ 	.word	0x00000b80


	//   ....[6]....
        /*00b8*/ 	.word	0x00000d20


	//   ....[7]....
        /*00bc*/ 	.word	0x00001dd0


	//   ....[8]....
        /*00c0*/ 	.word	0x000030c0


	//   ....[9]....
        /*00c4*/ 	.word	0x000032d0


	//   ....[10]....
        /*00c8*/ 	.word	0x00003300


	//   ....[11]....
        /*00cc*/ 	.word	0x00003d90


	//   ....[12]....
        /*00d0*/ 	.word	0x00003fc0


	//----- nvinfo : EIATTR_VRC_CTA_INIT_COUNT
	.align		4
.L_43:
        /*00d4*/ 	.byte	0x02, 0x4a
        /*00d6*/ 	.byte	0x80
	.zero		1


	//----- nvinfo : EIATTR_SYSCALL_OFFSETS
	.align		4
        /*00d8*/ 	.byte	0x04, 0x46
        /*00da*/ 	.short	(.L_45 - .L_44)


	//   ....[0]....
.L_44:
        /*00dc*/ 	.word	0x00005800


	//   ....[1]....
        /*00e0*/ 	.word	0x000058f0


	//   ....[2]....
        /*00e4*/ 	.word	0x000060d0


	//   ....[3]....
        /*00e8*/ 	.word	0x00006a10


	//----- nvinfo : EIATTR_MBARRIER_INSTR_OFFSETS
	.align		4
.L_45:
        /*00ec*/ 	.byte	0x04, 0x39
        /*00ee*/ 	.short	(.L_47 - .L_46)


	//   ....[0]....
.L_46:
        /*00f0*/ 	.word	0x000005d0
        /*00f4*/ 	.word	0x000000ff
        /*00f8*/ 	.word	0x00000000
        /*00fc*/ 	.short	0x0100
        /*00fe*/ 	.byte	0x05
	.zero		1


	//   ....[1]....
        /*0100*/ 	.word	0x000005e0
        /*0104*/ 	.word	0x000000ff
        /*0108*/ 	.word	0x00000068
        /*010c*/ 	.short	0x0100
        /*010e*/ 	.byte	0x05
	.zero		1


	//   ....[2]....
        /*0110*/ 	.word	0x000005f0
        /*0114*/ 	.word	0x000000ff
        /*0118*/ 	.word	0x00000008
        /*011c*/ 	.short	0x0100
        /*011e*/ 	.byte	0x05
	.zero		1


	//   ....[3]....
        /*0120*/ 	.word	0x00000600
        /*0124*/ 	.word	0x000000ff
        /*0128*/ 	.word	0x00000070
        /*012c*/ 	.short	0x0100
        /*012e*/ 	.byte	0x05
	.zero		1


	//   ....[4]....
        /*0130*/ 	.word	0x00000610
        /*0134*/ 	.word	0x000000ff
        /*0138*/ 	.word	0x00000010
        /*013c*/ 	.short	0x0100
        /*013e*/ 	.byte	0x05
	.zero		1


	//   ....[5]....
        /*0140*/ 	.word	0x00000620
        /*0144*/ 	.word	0x000000ff
        /*0148*/ 	.word	0x00000078
        /*014c*/ 	.short	0x0100
        /*014e*/ 	.byte	0x05
	.zero		1


	//   ....[6]....
        /*0150*/ 	.word	0x00000630
        /*0154*/ 	.word	0x000000ff
        /*0158*/ 	.word	0x00000018
        /*015c*/ 	.short	0x0100
        /*015e*/ 	.byte	0x05
	.zero		1


	//   ....[7]....
        /*0160*/ 	.word	0x00000640
        /*0164*/ 	.word	0x000000ff
        /*0168*/ 	.word	0x00000080
        /*016c*/ 	.short	0x0100
        /*016e*/ 	.byte	0x05
	.zero		1


	//   ....[8]....
        /*0170*/ 	.word	0x00000650
        /*0174*/ 	.word	0x000000ff
        /*0178*/ 	.word	0x00000020
        /*017c*/ 	.short	0x0100
        /*017e*/ 	.byte	0x05
	.zero		1


	//   ....[9]....
        /*0180*/ 	.word	0x00000660
        /*0184*/ 	.word	0x000000ff
        /*0188*/ 	.word	0x00000088
        /*018c*/ 	.short	0x0100
        /*018e*/ 	.byte	0x05
	.zero		1


	//   ....[10]....
        /*0190*/ 	.word	0x00000670
        /*0194*/ 	.word	0x000000ff
        /*0198*/ 	.word	0x00000028
        /*019c*/ 	.short	0x0100
        /*019e*/ 	.byte	0x05
	.zero		1


	//   ....[11]....
        /*01a0*/ 	.word	0x00000680
        /*01a4*/ 	.word	0x000000ff
        /*01a8*/ 	.word	0x00000090
        /*01ac*/ 	.short	0x0100
        /*01ae*/ 	.byte	0x05
	.zero		1


	//   ....[12]....
        /*01b0*/ 	.word	0x00000690
        /*01b4*/ 	.word	0x000000ff
        /*01b8*/ 	.word	0x00000030
        /*01bc*/ 	.short	0x0100
        /*01be*/ 	.byte	0x05
	.zero		1


	//   ....[13]....
        /*01c0*/ 	.word	0x000006a0
        /*01c4*/ 	.word	0x000000ff
        /*01c8*/ 	.word	0x00000098
        /*01cc*/ 	.short	0x0100
        /*01ce*/ 	.byte	0x05
	.zero		1


	//   ....[14]....
        /*01d0*/ 	.word	0x000006b0
        /*01d4*/ 	.word	0x000000ff
        /*01d8*/ 	.word	0x00000038
        /*01dc*/ 	.short	0x0100
        /*01de*/ 	.byte	0x05
	.zero		1


	//   ....[15]....
        /*01e0*/ 	.word	0x000006c0
        /*01e4*/ 	.word	0x000000ff
        /*01e8*/ 	.word	0x000000a0
        /*01ec*/ 	.short	0x0100
        /*01ee*/ 	.byte	0x05
	.zero		1


	//   ....[16]....
        /*01f0*/ 	.word	0x000006d0
        /*01f4*/ 	.word	0x000000ff
        /*01f8*/ 	.word	0x00000040
        /*01fc*/ 	.short	0x0100
        /*01fe*/ 	.byte	0x05
	.zero		1


	//   ....[17]....
        /*0200*/ 	.word	0x000006e0
        /*0204*/ 	.word	0x000000ff
        /*0208*/ 	.word	0x000000a8
        /*020c*/ 	.short	0x0100
        /*020e*/ 	.byte	0x05
	.zero		1


	//   ....[18]....
        /*0210*/ 	.word	0x000006f0
        /*0214*/ 	.word	0x000000ff
        /*0218*/ 	.word	0x00000048
        /*021c*/ 	.short	0x0100
        /*021e*/ 	.byte	0x05
	.zero		1


	//   ....[19]....
        /*0220*/ 	.word	0x00000700
        /*0224*/ 	.word	0x000000ff
        /*0228*/ 	.word	0x000000b0
        /*022c*/ 	.short	0x0100
        /*022e*/ 	.byte	0x05
	.zero		1


	//   ....[20]....
        /*0230*/ 	.word	0x00000710
        /*0234*/ 	.word	0x000000ff
        /*0238*/ 	.word	0x00000050
        /*023c*/ 	.short	0x0100
        /*023e*/ 	.byte	0x05
	.zero		1


	//   ....[21]....
        /*0240*/ 	.word	0x00000720
        /*0244*/ 	.word	0x000000ff
        /*0248*/ 	.word	0x000000b8
        /*024c*/ 	.short	0x0100
        /*024e*/ 	.byte	0x05
	.zero		1


	//   ....[22]....
        /*0250*/ 	.word	0x00000730
        /*0254*/ 	.word	0x000000ff
        /*0258*/ 	.word	0x00000058
        /*025c*/ 	.short	0x0100
        /*025e*/ 	.byte	0x05
	.zero		1


	//   ....[23]....
        /*0260*/ 	.word	0x00000740
        /*0264*/ 	.word	0x000000ff
        /*0268*/ 	.word	0x000000c0
        /*026c*/ 	.short	0x0100
        /*026e*/ 	.byte	0x05
	.zero		1


	//   ....[24]....
        /*0270*/ 	.word	0x00000750
        /*0274*/ 	.word	0x000000ff
        /*0278*/ 	.word	0x00000060
        /*027c*/ 	.short	0x0100
        /*027e*/ 	.byte	0x05
	.zero		1


	//   ....[25]....
        /*0280*/ 	.word	0x00000760
        /*0284*/ 	.word	0x000000ff
        /*0288*/ 	.word	0x000000c8
        /*028c*/ 	.short	0x0100
        /*028e*/ 	.byte	0x05
	.zero		1


	//   ....[26]....
        /*0290*/ 	.word	0x000008a0
        /*0294*/ 	.word	0x000000ff
        /*0298*/ 	.word	0x000000d0
        /*029c*/ 	.short	0x0100
        /*029e*/ 	.byte	0x07
	.zero		1


	//   ....[27]....
        /*02a0*/ 	.word	0x000008b0
        /*02a4*/ 	.word	0x000000ff
        /*02a8*/ 	.word	0x000000e8
        /*02ac*/ 	.short	0x0100
        /*02ae*/ 	.byte	0x07
	.zero		1


	//   ....[28]....
        /*02b0*/ 	.word	0x000008c0
        /*02b4*/ 	.word	0x000000ff
        /*02b8*/ 	.word	0x000000d8
        /*02bc*/ 	.short	0x0100
        /*02be*/ 	.byte	0x07
	.zero		1


	//   ....[29]....
        /*02c0*/ 	.word	0x000008d0
        /*02c4*/ 	.word	0x000000ff
        /*02c8*/ 	.word	0x000000f0
        /*02cc*/ 	.short	0x0100
        /*02ce*/ 	.byte	0x07
	.zero		1


	//   ....[30]....
        /*02d0*/ 	.word	0x000008e0
        /*02d4*/ 	.word	0x000000ff
        /*02d8*/ 	.word	0x000000e0
        /*02dc*/ 	.short	0x0100
        /*02de*/ 	.byte	0x07
	.zero		1


	//   ....[31]....
        /*02e0*/ 	.word	0x000008f0
        /*02e4*/ 	.word	0x000000ff
        /*02e8*/ 	.word	0x000000f8
        /*02ec*/ 	.short	0x0100
        /*02ee*/ 	.byte	0x07
	.zero		1


	//   ....[32]....
        /*02f0*/ 	.word	0x000009e0
        /*02f4*/ 	.word	0x000000ff
        /*02f8*/ 	.word	0x00000100
        /*02fc*/ 	.short	0x0100
        /*02fe*/ 	.byte	0x05
	.zero		1


	//   ....[33]....
        /*0300*/ 	.word	0x000009f0
        /*0304*/ 	.word	0x000000ff
        /*0308*/ 	.word	0x00000108
        /*030c*/ 	.short	0x0100
        /*030e*/ 	.byte	0x05
	.zero		1


	//   ....[34]....
        /*0310*/ 	.word	0x00000b30
        /*0314*/ 	.word	0x000000ff
        /*0318*/ 	.word	0x00000110
        /*031c*/ 	.short	0x0100
        /*031e*/ 	.byte	0x05
	.zero		1


	//   ....[35]....
        /*0320*/ 	.word	0x00000b40
        /*0324*/ 	.word	0x000000ff
        /*0328*/ 	.word	0x00000120
        /*032c*/ 	.short	0x0100
        /*032e*/ 	.byte	0x05
	.zero		1


	//   ....[36]....
        /*0330*/ 	.word	0x00000b50
        /*0334*/ 	.word	0x000000ff
        /*0338*/ 	.word	0x00000118
        /*033c*/ 	.short	0x0100
        /*033e*/ 	.byte	0x05
	.zero		1


	//   ....[37]....
        /*0340*/ 	.word	0x00000b60
        /*0344*/ 	.word	0x000000ff
        /*0348*/ 	.word	0x00000128
        /*034c*/ 	.short	0x0100
        /*034e*/ 	.byte	0x05
	.zero		1


	//   ....[38]....
        /*0350*/ 	.word	0x00000c90
        /*0354*/ 	.word	0x000000ff
        /*0358*/ 	.word	0x00000130
        /*035c*/ 	.short	0x0100
        /*035e*/ 	.byte	0x07
	.zero		1


	//   ....[39]....
        /*0360*/ 	.word	0x00000ca0
        /*0364*/ 	.word	0x000000ff
        /*0368*/ 	.word	0x00000150
        /*036c*/ 	.short	0x0100
        /*036e*/ 	.byte	0x07
	.zero		1


	//   ....[40]....
        /*0370*/ 	.word	0x00000cb0
        /*0374*/ 	.word	0x000000ff
        /*0378*/ 	.word	0x00000138
        /*037c*/ 	.short	0x0100
        /*037e*/ 	.byte	0x07
	.zero		1


	//   ....[41]....
        /*0380*/ 	.word	0x00000cc0
        /*0384*/ 	.word	0x000000ff
        /*0388*/ 	.word	0x00000158
        /*038c*/ 	.short	0x0100
        /*038e*/ 	.byte	0x07
	.zero		1


	//   ....[42]....
        /*0390*/ 	.word	0x00000cd0
        /*0394*/ 	.word	0x000000ff
        /*0398*/ 	.word	0x00000140
        /*039c*/ 	.short	0x0100
        /*039e*/ 	.byte	0x07
	.zero		1


	//   ....[43]....
        /*03a0*/ 	.word	0x00000ce0
        /*03a4*/ 	.word	0x000000ff
        /*03a8*/ 	.word	0x00000160
        /*03ac*/ 	.short	0x0100
        /*03ae*/ 	.byte	0x07
	.zero		1


	//   ....[44]....
        /*03b0*/ 	.word	0x00000cf0
        /*03b4*/ 	.word	0x000000ff
        /*03b8*/ 	.word	0x00000148
        /*03bc*/ 	.short	0x0100
        /*03be*/ 	.byte	0x07
	.zero		1


	//   ....[45]....
        /*03c0*/ 	.word	0x00000d00
        /*03c4*/ 	.word	0x000000ff
        /*03c8*/ 	.word	0x00000168
        /*03cc*/ 	.short	0x0100
        /*03ce*/ 	.byte	0x07
	.zero		1


	//   ....[46]....
        /*03d0*/ 	.word	0x00000df0
        /*03d4*/ 	.word	0x000000ff
        /*03d8*/ 	.word	0x00000170
        /*03dc*/ 	.short	0x0100
        /*03de*/ 	.byte	0x05
	.zero		1


	//   ....[47]....
        /*03e0*/ 	.word	0x00000e00
        /*03e4*/ 	.word	0x000000ff
        /*03e8*/ 	.word	0x00000180
        /*03ec*/ 	.short	0x0100
        /*03ee*/ 	.byte	0x05
	.zero		1


	//   ....[48]....
        /*03f0*/ 	.word	0x00000e10
        /*03f4*/ 	.word	0x000000ff
        /*03f8*/ 	.word	0x00000178
        /*03fc*/ 	.short	0x0100
        /*03fe*/ 	.byte	0x05
	.zero		1


	//   ....[49]....
        /*0400*/ 	.word	0x00000e20
        /*0404*/ 	.word	0x000000ff
        /*0408*/ 	.word	0x00000188
        /*040c*/ 	.short	0x0100
        /*040e*/ 	.byte	0x05
	.zero		1


	//   ....[50]....
        /*0410*/ 	.word	0x000016f0
        /*0414*/ 	.word	0x00000002
        /*0418*/ 	.word	0x00000180
        /*041c*/ 	.short	0x010a
        /*041e*/ 	.byte	0xff
	.zero		1


	//   ....[51]....
        /*0420*/ 	.word	0x00001720
        /*0424*/ 	.word	0x00000002
        /*0428*/ 	.word	0x00000170
        /*042c*/ 	.short	0x0101
        /*042e*/ 	.byte	0xff
	.zero		1


	//   ....[52]....
        /*0430*/ 	.word	0x000017f0
        /*0434*/ 	.word	0x000000ff
        /*0438*/ 	.word	0x00000068
        /*043c*/ 	.short	0x010a
        /*043e*/ 	.byte	0x08
	.zero		1


	//   ....[53]....
        /*0440*/ 	.word	0x00001890
        /*0444*/ 	.word	0x000000ff
        /*0448*/ 	.word	0x00000068
        /*044c*/ 	.short	0x010a
        /*044e*/ 	.byte	0x21
	.zero		1


	//   ....[54]....
        /*0450*/ 	.word	0x000019f0
        /*0454*/ 	.word	0x000000ff
        /*0458*/ 	.word	0x00000068
        /*045c*/ 	.short	0x010a
        /*045e*/ 	.byte	0x08
	.zero		1


	//   ....[55]....
        /*0460*/ 	.word	0x00001ae0
        /*0464*/ 	.word	0x000000ff
        /*0468*/ 	.word	0x00000108
        /*046c*/ 	.short	0x0101
        /*046e*/ 	.byte	0x04
	.zero		1


	//   ....[56]....
        /*0470*/ 	.word	0x00001b00
        /*0474*/ 	.word	0x000000ff
        /*0478*/ 	.word	0x00000068
        /*047c*/ 	.short	0x010a
        /*047e*/ 	.byte	0x08
	.zero		1


	//   ....[57]....
        /*0480*/ 	.word	0x00001b80
        /*0484*/ 	.word	0x000000ff
        /*0488*/ 	.word	0x00000068
        /*048c*/ 	.short	0x010a
        /*048e*/ 	.byte	0x11
	.zero		1


	//   ....[58]....
        /*0490*/ 	.word	0x00001ce0
        /*0494*/ 	.word	0x000000ff
        /*0498*/ 	.word	0x00000068
        /*049c*/ 	.short	0x010a
        /*049e*/ 	.byte	0x08
	.zero		1


	//   ....[59]....
        /*04a0*/ 	.word	0x00001e00
        /*04a4*/ 	.word	0x00000002
        /*04a8*/ 	.word	0x00000110
        /*04ac*/ 	.short	0x010a
        /*04ae*/ 	.byte	0xff
	.zero		1


	//   ....[60]....
        /*04b0*/ 	.word	0x00001ec0
        /*04b4*/ 	.word	0x00000002
        /*04b8*/ 	.word	0x00000000
        /*04bc*/ 	.short	0x0101
        /*04be*/ 	.byte	0xff
	.zero		1


	//   ....[61]....
        /*04c0*/ 	.word	0x00002420
        /*04c4*/ 	.word	0x000000ff
        /*04c8*/ 	.word	0x00000000
        /*04cc*/ 	.short	0x010a
        /*04ce*/ 	.byte	0x05
	.zero		1


	//   ....[62]....
        /*04d0*/ 	.word	0x000024b0
        /*04d4*/ 	.word	0x000000ff
        /*04d8*/ 	.word	0x00000000
        /*04dc*/ 	.short	0x010a
        /*04de*/ 	.byte	0x05
	.zero		1


	//   ....[63]....
        /*04e0*/ 	.word	0x00002540
        /*04e4*/ 	.word	0x000000ff
        /*04e8*/ 	.word	0x00000000
        /*04ec*/ 	.short	0x010a
        /*04ee*/ 	.byte	0x05
	.zero		1


	//   ....[64]....
        /*04f0*/ 	.word	0x000025d0
        /*04f4*/ 	.word	0x000000ff
        /*04f8*/ 	.word	0x00000000
        /*04fc*/ 	.short	0x010a
        /*04fe*/ 	.byte	0x05
	.zero		1


	//   ....[65]....
        /*0500*/ 	.word	0x00002660
        /*0504*/ 	.word	0x000000ff
        /*0508*/ 	.word	0x00000000
        /*050c*/ 	.short	0x010a
        /*050e*/ 	.byte	0x05
	.zero		1


	//   ....[66]....
        /*0510*/ 	.word	0x000026f0
        /*0514*/ 	.word	0x000000ff
        /*0518*/ 	.word	0x00000000
        /*051c*/ 	.short	0x010a
        /*051e*/ 	.byte	0x05
	.zero		1


	//   ....[67]....
        /*0520*/ 	.word	0x00002780
        /*0524*/ 	.word	0x000000ff
        /*0528*/ 	.word	0x00000000
        /*052c*/ 	.short	0x010a
        /*052e*/ 	.byte	0x05
	.zero		1


	//   ....[68]....
        /*0530*/ 	.word	0x00002810
        /*0534*/ 	.word	0x000000ff
        /*0538*/ 	.word	0x00000000
        /*053c*/ 	.short	0x010a
        /*053e*/ 	.byte	0x05
	.zero		1


	//   ....[69]....
        /*0540*/ 	.word	0x000028a0
        /*0544*/ 	.word	0x000000ff
        /*0548*/ 	.word	0x00000000
        /*054c*/ 	.short	0x010a
        /*054e*/ 	.byte	0x05
	.zero		1


	//   ....[70]....
        /*0550*/ 	.word	0x00002930
        /*0554*/ 	.word	0x000000ff
        /*0558*/ 	.word	0x00000000
        /*055c*/ 	.short	0x010a
        /*055e*/ 	.byte	0x05
	.zero		1


	//   ....[71]....
        /*0560*/ 	.word	0x000029c0
        /*0564*/ 	.word	0x000000ff
        /*0568*/ 	.word	0x00000000
        /*056c*/ 	.short	0x010a
        /*056e*/ 	.byte	0x05
	.zero		1


	//   ....[72]....
        /*0570*/ 	.word	0x00002a50
        /*0574*/ 	.word	0x000000ff
        /*0578*/ 	.word	0x00000000
        /*057c*/ 	.short	0x010a
        /*057e*/ 	.byte	0x05
	.zero		1


	//   ....[73]....
        /*0580*/ 	.word	0x00002af0
        /*0584*/ 	.word	0x00000000
        /*0588*/ 	.word	0x00000000
        /*058c*/ 	.short	0x010a
        /*058e*/ 	.byte	0xff
	.zero		1


	//   ....[74]....
        /*0590*/ 	.word	0x00002c10
        /*0594*/ 	.word	0x00000000
        /*0598*/ 	.word	0x00000170
        /*059c*/ 	.short	0x010a
        /*059e*/ 	.byte	0xff
	.zero		1


	//   ....[75]....
        /*05a0*/ 	.word	0x00002c80
        /*05a4*/ 	.word	0x00000000
        /*05a8*/ 	.word	0x00000000
        /*05ac*/ 	.short	0x0101
        /*05ae*/ 	.byte	0xff
	.zero		1


	//   ....[76]....
        /*05b0*/ 	.word	0x00002ca0
        /*05b4*/ 	.word	0x000000ff
        /*05b8*/ 	.word	0x00000120
        /*05bc*/ 	.short	0x010a
        /*05be*/ 	.byte	0x05
	.zero		1


	//   ....[77]....
        /*05c0*/ 	.word	0x00002dc0
        /*05c4*/ 	.word	0x00000000
        /*05c8*/ 	.word	0x00000110
        /*05cc*/ 	.short	0x010a
        /*05ce*/ 	.byte	0xff
	.zero		1


	//   ....[78]....
        /*05d0*/ 	.word	0x00002ec0
        /*05d4*/ 	.word	0x00000000
        /*05d8*/ 	.word	0x00000000
        /*05dc*/ 	.short	0x0101
        /*05de*/ 	.byte	0xff
	.zero		1


	//   ....[79]....
        /*05e0*/ 	.word	0x00002f50
        /*05e4*/ 	.word	0x000000ff
        /*05e8*/ 	.word	0x00000120
        /*05ec*/ 	.short	0x0106
        /*05ee*/ 	.byte	0x05
	.zero		1


	//   ....[80]....
        /*05f0*/ 	.word	0x00002f70
        /*05f4*/ 	.word	0x000000ff
        /*05f8*/ 	.word	0x00000120
        /*05fc*/ 	.short	0x010a
        /*05fe*/ 	.byte	0x05
	.zero		1


	//   ....[81]....
        /*0600*/ 	.word	0x00003000
        /*0604*/ 	.word	0x000000ff
        /*0608*/ 	.word	0x00000120
        /*060c*/ 	.short	0x0106
        /*060e*/ 	.byte	0x04
	.zero		1


	//   ....[82]....
        /*0610*/ 	.word	0x00003040
        /*0614*/ 	.word	0x00000000
        /*0618*/ 	.word	0x00000120
        /*061c*/ 	.short	0x010a
        /*061e*/ 	.byte	0xff
	.zero		1


	//   ....[83]....
        /*0620*/ 	.word	0x00003580
        /*0624*/ 	.word	0x00000000
        /*0628*/ 	.word	0x00000110
        /*062c*/ 	.short	0x010a
        /*062e*/ 	.byte	0xff
	.zero		1


	//   ....[84]....
        /*0630*/ 	.word	0x00003680
        /*0634*/ 	.word	0x00000003
        /*0638*/ 	.word	0x00000000
        /*063c*/ 	.short	0x0101
        /*063e*/ 	.byte	0xff
	.zero		1


	//   ....[85]....
        /*0640*/ 	.word	0x00003690
        /*0644*/ 	.word	0x000000ff
        /*0648*/ 	.word	0x00000000
        /*064c*/ 	.short	0x010a
        /*064e*/ 	.byte	0x06
	.zero		1


	//   ....[86]....
        /*0650*/ 	.word	0x00003710
        /*0654*/ 	.word	0x000000ff
        /*0658*/ 	.word	0x00000150
        /*065c*/ 	.short	0x010a
        /*065e*/ 	.byte	0x07
	.zero		1


	//   ....[87]....
        /*0660*/ 	.word	0x000037f0
        /*0664*/ 	.word	0x000000ff
        /*0668*/ 	.word	0x00000000
        /*066c*/ 	.short	0x010a
        /*066e*/ 	.byte	0x06
	.zero		1


	//   ....[88]....
        /*0670*/ 	.word	0x00003920
        /*0674*/ 	.word	0x000000ff
        /*0678*/ 	.word	0x00000000
        /*067c*/ 	.short	0x010a
        /*067e*/ 	.byte	0x1a
	.zero		1


	//   ....[89]....
        /*0680*/ 	.word	0x00003bc0
        /*0684*/ 	.word	0x000000ff
        /*0688*/ 	.word	0x00000000
        /*068c*/ 	.short	0x010a
        /*068e*/ 	.byte	0x06
	.zero		1


	//   ....[90]....
        /*0690*/ 	.word	0x00003c50
        /*0694*/ 	.word	0x000000ff
        /*0698*/ 	.word	0x00000000
        /*069c*/ 	.short	0x010a
        /*069e*/ 	.byte	0x06
	.zero		1


	//   ....[91]....
        /*06a0*/ 	.word	0x00003ce0
        /*06a4*/ 	.word	0x000000ff
        /*06a8*/ 	.word	0x00000000
        /*06ac*/ 	.short	0x010a
        /*06ae*/ 	.byte	0x06
	.zero		1


	//   ....[92]....
        /*06b0*/ 	.word	0x00003d70
        /*06b4*/ 	.word	0x000000ff
        /*06b8*/ 	.word	0x00000000
        /*06bc*/ 	.short	0x010a
        /*06be*/ 	.byte	0x07
	.zero		1


	//   ....[93]....
        /*06c0*/ 	.word	0x000041a0
        /*06c4*/ 	.word	0x00000000
        /*06c8*/ 	.word	0x00000110
        /*06cc*/ 	.short	0x010a
        /*06ce*/ 	.byte	0xff
	.zero		1


	//   ....[94]....
        /*06d0*/ 	.word	0x00004260
        /*06d4*/ 	.word	0x00000000
        /*06d8*/ 	.word	0x00000000
        /*06dc*/ 	.short	0x0101
        /*06de*/ 	.byte	0xff
	.zero		1


	//   ....[95]....
        /*06e0*/ 	.word	0x00004580
        /*06e4*/ 	.word	0x000000ff
        /*06e8*/ 	.word	0x00000108
        /*06ec*/ 	.short	0x010a
        /*06ee*/ 	.byte	0x07
	.zero		1


	//   ....[96]....
        /*06f0*/ 	.word	0x000047a0
        /*06f4*/ 	.word	0x000000ff
        /*06f8*/ 	.word	0x000000e8
        /*06fc*/ 	.short	0x010a
        /*06fe*/ 	.byte	0x0f
	.zero		1


	//   ....[97]....
        /*0700*/ 	.word	0x000049a0
        /*0704*/ 	.word	0x000000ff
        /*0708*/ 	.word	0x000000d0
        /*070c*/ 	.short	0x010b
        /*070e*/ 	.byte	0x0f
	.zero		1


	//   ....[98]....
        /*0710*/ 	.word	0x000049f0
        /*0714*/ 	.word	0x000000ff
        /*0718*/ 	.word	0x00000000
        /*071c*/ 	.short	0x0101
        /*071e*/ 	.byte	0x10
	.zero		1


	//   ....[99]....
        /*0720*/ 	.word	0x00004a30
        /*0724*/ 	.word	0x000000ff
        /*0728*/ 	.word	0x000000e8
        /*072c*/ 	.short	0x010a
        /*072e*/ 	.byte	0x0d
	.zero		1


	//   ....[100]....
        /*0730*/ 	.word	0x00004c70
        /*0734*/ 	.word	0x000000ff
        /*0738*/ 	.word	0x000000d0
        /*073c*/ 	.short	0x010b
        /*073e*/ 	.byte	0x0d
	.zero		1


	//   ....[101]....
        /*0740*/ 	.word	0x00004ce0
        /*0744*/ 	.word	0x000000ff
        /*0748*/ 	.word	0x00000000
        /*074c*/ 	.short	0x0101
        /*074e*/ 	.byte	0x0f
	.zero		1


	//   ....[102]....
        /*0750*/ 	.word	0x00004d30
        /*0754*/ 	.word	0x000000ff
        /*0758*/ 	.word	0x00000000
        /*075c*/ 	.short	0x010a
        /*075e*/ 	.byte	0x04
	.zero		1


	//   ....[103]....
        /*0760*/ 	.word	0x00004dc0
        /*0764*/ 	.word	0x000000ff
        /*0768*/ 	.word	0x00000000
        /*076c*/ 	.short	0x010a
        /*076e*/ 	.byte	0x04
	.zero		1


	//   ....[104]....
        /*0770*/ 	.word	0x00004e60
        /*0774*/ 	.word	0x00000000
        /*0778*/ 	.word	0x00000000
        /*077c*/ 	.short	0x010a
        /*077e*/ 	.byte	0xff
	.zero		1


	//   ....[105]....
        /*0780*/ 	.word	0x000051d0
        /*0784*/ 	.word	0x00000000
        /*0788*/ 	.word	0x00000110
        /*078c*/ 	.short	0x010a
        /*078e*/ 	.byte	0xff
	.zero		1


	//   ....[106]....
        /*0790*/ 	.word	0x000052e0
        /*0794*/ 	.word	0x00000000
        /*0798*/ 	.word	0x00000000
        /*079c*/ 	.short	0x0101
        /*079e*/ 	.byte	0xff
	.zero		1


	//   ....[107]....
        /*07a0*/ 	.word	0x00005cf0
        /*07a4*/ 	.word	0x00000002
        /*07a8*/ 	.word	0x000000d0
        /*07ac*/ 	.short	0x010a
        /*07ae*/ 	.byte	0xff
	.zero		1


	//   ....[108]....
        /*07b0*/ 	.word	0x00005d30
        /*07b4*/ 	.word	0x0000002c
        /*07b8*/ 	.word	0x00000130
        /*07bc*/ 	.short	0x010a
        /*07be*/ 	.byte	0xff
	.zero		1


	//   ....[109]....
        /*07c0*/ 	.word	0x00005e20
        /*07c4*/ 	.word	0x00000002
        /*07c8*/ 	.word	0x000000d0
        /*07cc*/ 	.short	0x010a
        /*07ce*/ 	.byte	0xff
	.zero		1


	//   ....[110]....
        /*07d0*/ 	.word	0x00005fb0
        /*07d4*/ 	.word	0x0000002c
        /*07d8*/ 	.word	0x00000130
        /*07dc*/ 	.short	0x010a
        /*07de*/ 	.byte	0xff
	.zero		1


	//   ....[111]....
        /*07e0*/ 	.word	0x00006770
        /*07e4*/ 	.word	0x00000000
        /*07e8*/ 	.word	0x00000000
        /*07ec*/ 	.short	0x0101
        /*07ee*/ 	.byte	0xff
	.zero		1


	//   ....[112]....
        /*07f0*/ 	.word	0x00006780
        /*07f4*/ 	.word	0x00000002
        /*07f8*/ 	.word	0x000000d0
        /*07fc*/ 	.short	0x010a
        /*07fe*/ 	.byte	0xff
	.zero		1


	//   ....[113]....
        /*0800*/ 	.word	0x00006840
        /*0804*/ 	.word	0x00000002
        /*0808*/ 	.word	0x000000d0
        /*080c*/ 	.short	0x010a
        /*080e*/ 	.byte	0xff
	.zero		1


	//   ....[114]....
        /*0810*/ 	.word	0x00006ba0
        /*0814*/ 	.word	0x000000ff
        /*0818*/ 	.word	0x00000000
        /*081c*/ 	.short	0x0101
        /*081e*/ 	.byte	0x05
	.zero		1


	//   ....[115]....
        /*0820*/ 	.word	0x00007130
        /*0824*/ 	.word	0x00000000
        /*0828*/ 	.word	0x00000000
        /*082c*/ 	.short	0x0101
        /*082e*/ 	.byte	0xff
	.zero		1


	//   ....[116]....
        /*0830*/ 	.word	0x000073a0
        /*0834*/ 	.word	0x000000ff
        /*0838*/ 	.word	0x00000000
        /*083c*/ 	.short	0x0101
        /*083e*/ 	.byte	0x04
	.zero		1


	//   ....[117]....
        /*0840*/ 	.word	0x000073c0
        /*0844*/ 	.word	0x00000002
        /*0848*/ 	.word	0x00000180
        /*084c*/ 	.short	0x010a
        /*084e*/ 	.byte	0xff
	.zero		1


	//   ....[118]....
        /*0850*/ 	.word	0x00007420
        /*0854*/ 	.word	0x00000002
        /*0858*/ 	.word	0x00000068
        /*085c*/ 	.short	0x010a
        /*085e*/ 	.byte	0xff
	.zero		1


	//   ....[119]....
        /*0860*/ 	.word	0x00007480
        /*0864*/ 	.word	0x00000002
        /*0868*/ 	.word	0x00000068
        /*086c*/ 	.short	0x010a
        /*086e*/ 	.byte	0xff
	.zero		1


	//   ....[120]....
        /*0870*/ 	.word	0x000074d0
        /*0874*/ 	.word	0x00000002
        /*0878*/ 	.word	0x00000110
        /*087c*/ 	.short	0x010a
        /*087e*/ 	.byte	0xff
	.zero		1


	//   ....[121]....
        /*0880*/ 	.word	0x00007530
        /*0884*/ 	.word	0x00000000
        /*0888*/ 	.word	0x00000000
        /*088c*/ 	.short	0x010a
        /*088e*/ 	.byte	0xff
	.zero		1


	//   ....[122]....
        /*0890*/ 	.word	0x00007590
        /*0894*/ 	.word	0x00000000
        /*0898*/ 	.word	0x00000000
        /*089c*/ 	.short	0x010a
        /*089e*/ 	.byte	0xff
	.zero		1


	//   ....[123]....
        /*08a0*/ 	.word	0x000075f0
        /*08a4*/ 	.word	0x00000000
        /*08a8*/ 	.word	0x00000000
        /*08ac*/ 	.short	0x010a
        /*08ae*/ 	.byte	0xff
	.zero		1


	//   ....[124]....
        /*08b0*/ 	.word	0x00007650
        /*08b4*/ 	.word	0x00000000
        /*08b8*/ 	.word	0x00000000
        /*08bc*/ 	.short	0x010a
        /*08be*/ 	.byte	0xff
	.zero		1


	//   ....[125]....
        /*08c0*/ 	.word	0x000076b0
        /*08c4*/ 	.word	0x00000000
        /*08c8*/ 	.word	0x00000000
        /*08cc*/ 	.short	0x010a
        /*08ce*/ 	.byte	0xff
	.zero		1


	//   ....[126]....
        /*08d0*/ 	.word	0x00007710
        /*08d4*/ 	.word	0x00000000
        /*08d8*/ 	.word	0x00000000
        /*08dc*/ 	.short	0x010a
        /*08de*/ 	.byte	0xff
	.zero		1


	//   ....[127]....
        /*08e0*/ 	.word	0x00007770
        /*08e4*/ 	.word	0x00000000
        /*08e8*/ 	.word	0x00000000
        /*08ec*/ 	.short	0x010a
        /*08ee*/ 	.byte	0xff
	.zero		1


	//   ....[128]....
        /*08f0*/ 	.word	0x000077d0
        /*08f4*/ 	.word	0x00000000
        /*08f8*/ 	.word	0x00000000
        /*08fc*/ 	.short	0x010a
        /*08fe*/ 	.byte	0xff
	.zero		1


	//   ....[129]....
        /*0900*/ 	.word	0x00007830
        /*0904*/ 	.word	0x00000000
        /*0908*/ 	.word	0x00000000
        /*090c*/ 	.short	0x010a
        /*090e*/ 	.byte	0xff
	.zero		1


	//   ....[130]....
        /*0910*/ 	.word	0x00007890
        /*0914*/ 	.word	0x00000000
        /*0918*/ 	.word	0x00000000
        /*091c*/ 	.short	0x010a
        /*091e*/ 	.byte	0xff
	.zero		1


	//   ....[131]....
        /*0920*/ 	.word	0x000078f0
        /*0924*/ 	.word	0x00000000
        /*0928*/ 	.word	0x00000000
        /*092c*/ 	.short	0x010a
        /*092e*/ 	.byte	0xff
	.zero		1


	//   ....[132]....
        /*0930*/ 	.word	0x00007950
        /*0934*/ 	.word	0x00000000
        /*0938*/ 	.word	0x00000000
        /*093c*/ 	.short	0x010a
        /*093e*/ 	.byte	0xff
	.zero		1


	//   ....[133]....
        /*0940*/ 	.word	0x000079a0
        /*0944*/ 	.word	0x00000000
        /*0948*/ 	.word	0x00000170
        /*094c*/ 	.short	0x010a
        /*094e*/ 	.byte	0xff
	.zero		1


	//   ....[134]....
        /*0950*/ 	.word	0x00007a00
        /*0954*/ 	.word	0x00000000
        /*0958*/ 	.word	0x00000120
        /*095c*/ 	.short	0x010a
        /*095e*/ 	.byte	0xff
	.zero		1


	//   ....[135]....
        /*0960*/ 	.word	0x00007a50
        /*0964*/ 	.word	0x00000000
        /*0968*/ 	.word	0x00000110
        /*096c*/ 	.short	0x010a
        /*096e*/ 	.byte	0xff
	.zero		1


	//   ....[136]....
        /*0970*/ 	.word	0x00007ab0
        /*0974*/ 	.word	0x00000000
        /*0978*/ 	.word	0x00000120
        /*097c*/ 	.short	0x010a
        /*097e*/ 	.byte	0xff
	.zero		1


	//   ....[137]....
        /*0980*/ 	.word	0x00007b00
        /*0984*/ 	.word	0x00000000
        /*0988*/ 	.word	0x00000110
        /*098c*/ 	.short	0x010a
        /*098e*/ 	.byte	0xff
	.zero		1


	//   ....[138]....
        /*0990*/ 	.word	0x00007b60
        /*0994*/ 	.word	0x00000002
        /*0998*/ 	.word	0x00000150
        /*099c*/ 	.short	0x010a
        /*099e*/ 	.byte	0xff
	.zero		1


	//   ....[139]....
        /*09a0*/ 	.word	0x00007bc0
        /*09a4*/ 	.word	0x00000000
        /*09a8*/ 	.word	0x00000000
        /*09ac*/ 	.short	0x010a
        /*09ae*/ 	.byte	0xff
	.zero		1


	//   ....[140]....
        /*09b0*/ 	.word	0x00007c20
        /*09b4*/ 	.word	0x00000000
        /*09b8*/ 	.word	0x00000000
        /*09bc*/ 	.short	0x010a
        /*09be*/ 	.byte	0xff
	.zero		1


	//   ....[141]....
        /*09c0*/ 	.word	0x00007c80
        /*09c4*/ 	.word	0x00000000
        /*09c8*/ 	.word	0x00000000
        /*09cc*/ 	.short	0x010a
        /*09ce*/ 	.byte	0xff
	.zero		1


	//   ....[142]....
        /*09d0*/ 	.word	0x00007ce0
        /*09d4*/ 	.word	0x00000000
        /*09d8*/ 	.word	0x00000000
        /*09dc*/ 	.short	0x010a
        /*09de*/ 	.byte	0xff
	.zero		1


	//   ....[143]....
        /*09e0*/ 	.word	0x00007d40
        /*09e4*/ 	.word	0x00000000
        /*09e8*/ 	.word	0x00000000
        /*09ec*/ 	.short	0x010a
        /*09ee*/ 	.byte	0xff
	.zero		1


	//   ....[144]....
        /*09f0*/ 	.word	0x00007d90
        /*09f4*/ 	.word	0x00000000
        /*09f8*/ 	.word	0x00000110
        /*09fc*/ 	.short	0x010a
        /*09fe*/ 	.byte	0xff
	.zero		1


	//   ....[145]....
        /*0a00*/ 	.word	0x00007df0
        /*0a04*/ 	.word	0x00000000
        /*0a08*/ 	.word	0x00000108
        /*0a0c*/ 	.short	0x010a
        /*0a0e*/ 	.byte	0xff
	.zero		1


	//   ....[146]....
        /*0a10*/ 	.word	0x00007e50
        /*0a14*/ 	.word	0x00000000
        /*0a18*/ 	.word	0x000000e8
        /*0a1c*/ 	.short	0x010a
        /*0a1e*/ 	.byte	0xff
	.zero		1


	//   ....[147]....
        /*0a20*/ 	.word	0x00007eb0
        /*0a24*/ 	.word	0x00000000
        /*0a28*/ 	.word	0x000000e8
        /*0a2c*/ 	.short	0x010a
        /*0a2e*/ 	.byte	0xff
	.zero		1


	//   ....[148]....
        /*0a30*/ 	.word	0x00007f10
        /*0a34*/ 	.word	0x00000000
        /*0a38*/ 	.word	0x00000000
        /*0a3c*/ 	.short	0x010a
        /*0a3e*/ 	.byte	0xff
	.zero		1


	//   ....[149]....
        /*0a40*/ 	.word	0x00007f70
        /*0a44*/ 	.word	0x00000000
        /*0a48*/ 	.word	0x00000000
        /*0a4c*/ 	.short	0x010a
        /*0a4e*/ 	.byte	0xff
	.zero		1


	//   ....[150]....
        /*0a50*/ 	.word	0x00007fc0
        /*0a54*/ 	.word	0x00000000
        /*0a58*/ 	.word	0x00000110
        /*0a5c*/ 	.short	0x010a
        /*0a5e*/ 	.byte	0xff
	.zero		1


	//   ....[151]....
        /*0a60*/ 	.word	0x00008010
        /*0a64*/ 	.word	0x00000002
        /*0a68*/ 	.word	0x000000d0
        /*0a6c*/ 	.short	0x010a
        /*0a6e*/ 	.byte	0xff
	.zero		1


	//   ....[152]....
        /*0a70*/ 	.word	0x00008060
        /*0a74*/ 	.word	0x0000002c
        /*0a78*/ 	.word	0x00000130
        /*0a7c*/ 	.short	0x010a
        /*0a7e*/ 	.byte	0xff
	.zero		1


	//   ....[153]....
        /*0a80*/ 	.word	0x000080b0
        /*0a84*/ 	.word	0x00000002
        /*0a88*/ 	.word	0x000000d0
        /*0a8c*/ 	.short	0x010a
        /*0a8e*/ 	.byte	0xff
	.zero		1


	//----- nvinfo : EIATTR_NUM_MBARRIERS
	.align		4
.L_47:
        /*0a90*/ 	.byte	0x03, 0x38
        /*0a92*/ 	.short	0x0032


	//----- nvinfo : EIATTR_EXIT_INSTR_OFFSETS
	.align		4
        /*0a94*/ 	.byte	0x04, 0x1c
        /*0a96*/ 	.short	(.L_49 - .L_48)


	//   ....[0]....
.L_48:
        /*0a98*/ 	.word	0x00002b20


	//   ....[1]....
        /*0a9c*/ 	.word	0x00003010


	//   ....[2]....
        /*0aa0*/ 	.word	0x00003070


	//   ....[3]....
        /*0aa4*/ 	.word	0x00003fd0


	//   ....[4]....
        /*0aa8*/ 	.word	0x00004e90


	//   ....[5]....
        /*0aac*/ 	.word	0x00004ed0


	//   ....[6]....
        /*0ab0*/ 	.word	0x00007290


	//   ....[7]....
        /*0ab4*/ 	.word	0x00007310


	//   ....[8]....
        /*0ab8*/ 	.word	0x00007340


	//   ....[9]....
        /*0abc*/ 	.word	0x000073b0


	//----- nvinfo : EIATTR_MAX_THREADS
	.align		4
.L_49:
        /*0ac0*/ 	.byte	0x04, 0x05
        /*0ac2*/ 	.short	(.L_51 - .L_50)
.L_50:
        /*0ac4*/ 	.word	0x00000100
        /*0ac8*/ 	.word	0x00000001
        /*0acc*/ 	.word	0x00000001


	//----- nvinfo : EIATTR_CRS_STACK_SIZE
	.align		4
.L_51:
        /*0ad0*/ 	.byte	0x04, 0x1e
        /*0ad2*/ 	.short	(.L_53 - .L_52)
.L_52:
        /*0ad4*/ 	.word	0x00000000


	//----- nvinfo : EIATTR_CBANK_PARAM_SIZE
	.align		4
.L_53:
        /*0ad8*/ 	.byte	0x03, 0x19
        /*0ada*/ 	.short	0x0800


	//----- nvinfo : EIATTR_PARAM_CBANK
	.align		4
        /*0adc*/ 	.byte	0x04, 0x0a
        /*0ade*/ 	.short	(.L_55 - .L_54)
	.align		4
.L_54:
        /*0ae0*/ 	.word	index@(.nv.constant0._ZN7cutlass13device_kernelINS_4gemm6kernel13GemmUniversalIN4cute5tupleIJiiiiEEENS1_10collective13CollectiveMmaINS1_35MainloopSm100TmaUmmaWarpSpecializedILi13ELi2ELi4ENS5_IJNS4_1CILi1EEESB_SB_EEEEENS5_IJNSA_ILi64EEESE_SE_EEENS_10bfloat16_tENS5_IJlSB_lEEESG_SH_NS4_8TiledMMAINS4_8MMA_AtomIJNS4_20SM100_MMA_F16BF16_SSISG_SG_fLi64ELi64ELNS4_4UMMA5MajorE0ELSM_0ELNSL_7ScaleInE0ELSN_0EEEEEENS4_6LayoutISC_NS5_IJNSA_ILi0EEESR_SR_EEEEENS5_IJNS4_10UnderscoreESU_SU_EEEEENS4_13SM90_TMA_LOADENS4_14ComposedLayoutINS4_7SwizzleILi3ELi4ELi3EEENS4_18smem_ptr_flag_bitsILi16EEENSQ_INS5_IJNSA_ILi8EEESE_EEENS5_IJSE_SB_EEEEEEEvNS4_8identityESX_S17_vS18_EENS_8epilogue10collective18CollectiveEpilogueINS1A_23Sm100TmaWarpSpecializedILi3ELi2ELi16ELb1ELb0EEEJSF_NS5_IJNSQ_ISE_SB_EENSQ_INSA_ILi32EEESB_EEEEESG_SH_SG_SH_NS1A_6fusion15FusionCallbacksIS1E_NS1J_17LinearCombinationISG_fSG_fLNS_15FloatRoundStyleE2EEESF_S1I_JEEENS4_5SM1004TMEM4LOAD26SM100_TMEM_LOAD_16dp256b4xESX_NSY_INSZ_ILi2ELi4ELi3EEES12_NSQ_INS5_IJS13_S1G_EEENS5_IJS1G_SB_EEEEEEENS4_17SM75_U32x4_LDSM_NENS4_14SM90_TMA_STOREES1X_NS4_17SM90_U32x4_STSM_NENS4_39AutoVectorizingCopyWithAssumedAlignmentILi128EEEEEEvvEEEEvNT_6ParamsE)
        /*0ae4*/ 	.short	0x0380
        /*0ae6*/ 	.short	0x0800


	//----- nvinfo : EIATTR_SW_WAR
	.align		4
.L_55:
        /*0ae8*/ 	.byte	0x04, 0x36
        /*0aea*/ 	.short	(.L_57 - .L_56)
.L_56:
        /*0aec*/ 	.word	0x00000008
.L_57:


//--------------------- .nv.callgraph             --------------------------
	.section	.nv.callgraph,"",@"SHT_CUDA_CALLGRAPH"
	.align	4
	.sectionentsize	8
	.align		4
        /*0000*/ 	.word	0x00000000
	.align		4
        /*0004*/ 	.word	0xffffffff
	.align		4
        /*0008*/ 	.word	index@(_ZN7cutlass13device_kernelINS_4gemm6kernel13GemmUniversalIN4cute5tupleIJiiiiEEENS1_10collective13CollectiveMmaINS1_35MainloopSm100TmaUmmaWarpSpecializedILi13ELi2ELi4ENS5_IJNS4_1CILi1EEESB_SB_EEEEENS5_IJNSA_ILi64EEESE_SE_EEENS_10bfloat16_tENS5_IJlSB_lEEESG_SH_NS4_8TiledMMAINS4_8MMA_AtomIJNS4_20SM100_MMA_F16BF16_SSISG_SG_fLi64ELi64ELNS4_4UMMA5MajorE0ELSM_0ELNSL_7ScaleInE0ELSN_0EEEEEENS4_6LayoutISC_NS5_IJNSA_ILi0EEESR_SR_EEEEENS5_IJNS4_10UnderscoreESU_SU_EEEEENS4_13SM90_TMA_LOADENS4_14ComposedLayoutINS4_7SwizzleILi3ELi4ELi3EEENS4_18smem_ptr_flag_bitsILi16EEENSQ_INS5_IJNSA_ILi8EEESE_EEENS5_IJSE_SB_EEEEEEEvNS4_8identityESX_S17_vS18_EENS_8epilogue10collective18CollectiveEpilogueINS1A_23Sm100TmaWarpSpecializedILi3ELi2ELi16ELb1ELb0EEEJSF_NS5_IJNSQ_ISE_SB_EENSQ_INSA_ILi32EEESB_EEEEESG_SH_SG_SH_NS1A_6fusion15FusionCallbacksIS1E_NS1J_17LinearCombinationISG_fSG_fLNS_15FloatRoundStyleE2EEESF_S1I_JEEENS4_5SM1004TMEM4LOAD26SM100_TMEM_LOAD_16dp256b4xESX_NSY_INSZ_ILi2ELi4ELi3EEES12_NSQ_INS5_IJS13_S1G_EEENS5_IJS1G_SB_EEEEEEENS4_17SM75_U32x4_LDSM_NENS4_14SM90_TMA_STOREES1X_NS4_17SM90_U32x4_STSM_NENS4_39AutoVectorizingCopyWithAssumedAlignmentILi128EEEEEEvvEEEEvNT_6ParamsE)
	.align		4
        /*000c*/ 	.word	index@(__assertfail)
	.align		4
        /*0010*/ 	.word	0x00000000
	.align		4
        /*0014*/ 	.word	0xfffffffe
	.align		4
        /*0018*/ 	.word	0x00000000
	.align		4
        /*001c*/ 	.word	0xfffffffd
	.align		4
        /*0020*/ 	.word	0x00000000
	.align		4
        /*0024*/ 	.word	0xfffffffc


//--------------------- .nv.constant4             --------------------------
	.section	.nv.constant4,"a",@progbits
	.align	8
	.align		8
.nv.constant4:
        /*0000*/ 	.dword	__assertfail
	.align		8
        /*0008*/ 	.dword	__unnamed_1
	.align		8
        /*0010*/ 	.dword	__unnamed_2
	.align		8
        /*0018*/ 	.dword	_ZN39_INTERNAL_14e98689_4_k_cu_befe6367_60374cuda3std3__45__cpo5beginE
	.align		8
        /*0020*/ 	.dword	_ZN39_INTERNAL_14e98689_4_k_cu_befe6367_60374cuda3std3__45__cpo3endE
	.align		8
        /*0028*/ 	.dword	_ZN39_INTERNAL_14e98689_4_k_cu_befe6367_60374cuda3std3__45__cpo6cbeginE
	.align		8
        /*0030*/ 	.dword	_ZN39_INTERNAL_14e98689_4_k_cu_befe6367_60374cuda3std3__45__cpo4cendE
	.align		8
        /*0038*/ 	.dword	_ZN39_INTERNAL_14e98689_4_k_cu_befe6367_60374cuda3std3__441_GLOBAL__N__14e98689_4_k_cu_befe6367_60376ignoreE
	.align		8
        /*0040*/ 	.dword	_ZN39_INTERNAL_14e98689_4_k_cu_befe6367_60374cuda3std3__419piecewise_constructE
	.align		8
        /*0048*/ 	.dword	_ZN39_INTERNAL_14e98689_4_k_cu_befe6367_60374cuda3std3__48in_placeE
	.align		8
        /*0050*/ 	.dword	_ZN39_INTERNAL_14e98689_4_k_cu_befe6367_60374cuda3std6ranges3__45__cpo4swapE
	.align		8
        /*0058*/ 	.dword	_ZN39_INTERNAL_14e98689_4_k_cu_befe6367_60374cuda3std6ranges3__45__cpo9iter_moveE
	.align		8
        /*0060*/ 	.dword	_ZN39_INTERNAL_14e98689_4_k_cu_befe6367_60374cute7productE
	.align		8
        /*0068*/ 	.dword	_ZN39_INTERNAL_14e98689_4_k_cu_befe6367_60374cute1_E
	.align		8
        /*0070*/ 	.dword	$str$25
	.align		8
        /*0078*/ 	.dword	$str$26
	.align		8
        /*0080*/ 	.dword	$str$27
	.align		8
        /*0088*/ 	.dword	$str$28


//--------------------- .text._ZN7cutlass13device_kernelINS_4gemm6kernel13GemmUniversalIN4cute5tupleIJiiiiEEENS1_10collective13CollectiveMmaINS1_35MainloopSm100TmaUmmaWarpSpecializedILi13ELi2ELi4ENS5_IJNS4_1CILi1EEESB_SB_EEEEENS5_IJNSA_ILi64EEESE_SE_EEENS_10bfloat16_tENS5_IJlSB_lEEESG_SH_NS4_8TiledMMAINS4_8MMA_AtomIJNS4_20SM100_MMA_F16BF16_SSISG_SG_fLi64ELi64ELNS4_4UMMA5MajorE0ELSM_0ELNSL_7ScaleInE0ELSN_0EEEEEENS4_6LayoutISC_NS5_IJNSA_ILi0EEESR_SR_EEEEENS5_IJNS4_10UnderscoreESU_SU_EEEEENS4_13SM90_TMA_LOADENS4_14ComposedLayoutINS4_7SwizzleILi3ELi4ELi3EEENS4_18smem_ptr_flag_bitsILi16EEENSQ_INS5_IJNSA_ILi8EEESE_EEENS5_IJSE_SB_EEEEEEEvNS4_8identityESX_S17_vS18_EENS_8epilogue10collective18CollectiveEpilogueINS1A_23Sm100TmaWarpSpecializedILi3ELi2ELi16ELb1ELb0EEEJSF_NS5_IJNSQ_ISE_SB_EENSQ_INSA_ILi32EEESB_EEEEESG_SH_SG_SH_NS1A_6fusion15FusionCallbacksIS1E_NS1J_17LinearCombinationISG_fSG_fLNS_15FloatRoundStyleE2EEESF_S1I_JEEENS4_5SM1004TMEM4LOAD26SM100_TMEM_LOAD_16dp256b4xESX_NSY_INSZ_ILi2ELi4ELi3EEES12_NSQ_INS5_IJS13_S1G_EEENS5_IJS1G_SB_EEEEEEENS4_17SM75_U32x4_LDSM_NENS4_14SM90_TMA_STOREES1X_NS4_17SM90_U32x4_STSM_NENS4_39AutoVectorizingCopyWithAssumedAlignmentILi128EEEEEEvvEEEEvNT_6ParamsE --------------------------
	.section	.text._ZN7cutlass13device_kernelINS_4gemm6kernel13GemmUniversalIN4cute5tupleIJiiiiEEENS1_10collective13CollectiveMmaINS1_35MainloopSm100TmaUmmaWarpSpecializedILi13ELi2ELi4ENS5_IJNS4_1CILi1EEESB_SB_EEEEENS5_IJNSA_ILi64EEESE_SE_EEENS_10bfloat16_tENS5_IJlSB_lEEESG_SH_NS4_8TiledMMAINS4_8MMA_AtomIJNS4_20SM100_MMA_F16BF16_SSISG_SG_fLi64ELi64ELNS4_4UMMA5MajorE0ELSM_0ELNSL_7ScaleInE0ELSN_0EEEEEENS4_6LayoutISC_NS5_IJNSA_ILi0EEESR_SR_EEEEENS5_IJNS4_10UnderscoreESU_SU_EEEEENS4_13SM90_TMA_LOADENS4_14ComposedLayoutINS4_7SwizzleILi3ELi4ELi3EEENS4_18smem_ptr_flag_bitsILi16EEENSQ_INS5_IJNSA_ILi8EEESE_EEENS5_IJSE_SB_EEEEEEEvNS4_8identityESX_S17_vS18_EENS_8epilogue10collective18CollectiveEpilogueINS1A_23Sm100TmaWarpSpecializedILi3ELi2ELi16ELb1ELb0EEEJSF_NS5_IJNSQ_ISE_SB_EENSQ_INSA_ILi32EEESB_EEEEESG_SH_SG_SH_NS1A_6fusion15FusionCallbacksIS1E_NS1J_17LinearCombinationISG_fSG_fLNS_15FloatRoundStyleE2EEESF_S1I_JEEENS4_5SM1004TMEM4LOAD26SM100_TMEM_LOAD_16dp256b4xESX_NSY_INSZ_ILi2ELi4ELi3EEES12_NSQ_INS5_IJS13_S1G_EEENS5_IJS1G_SB_EEEEEEENS4_17SM75_U32x4_LDSM_NENS4_14SM90_TMA_STOREES1X_NS4_17SM90_U32x4_STSM_NENS4_39AutoVectorizingCopyWithAssumedAlignmentILi128EEEEEEvvEEEEvNT_6ParamsE,"ax",@progbits
	.align	128
.text._ZN7cutlass13device_kernelINS_4gemm6kernel13GemmUniversalIN4cute5tupleIJiiiiEEENS1_10collective13CollectiveMmaINS1_35MainloopSm100TmaUmmaWarpSpecializedILi13ELi2ELi4ENS5_IJNS4_1CILi1EEESB_SB_EEEEENS5_IJNSA_ILi64EEESE_SE_EEENS_10bfloat16_tENS5_IJlSB_lEEESG_SH_NS4_8TiledMMAINS4_8MMA_AtomIJNS4_20SM100_MMA_F16BF16_SSISG_SG_fLi64ELi64ELNS4_4UMMA5MajorE0ELSM_0ELNSL_7ScaleInE0ELSN_0EEEEEENS4_6LayoutISC_NS5_IJNSA_ILi0EEESR_SR_EEEEENS5_IJNS4_10UnderscoreESU_SU_EEEEENS4_13SM90_TMA_LOADENS4_14ComposedLayoutINS4_7SwizzleILi3ELi4ELi3EEENS4_18smem_ptr_flag_bitsILi16EEENSQ_INS5_IJNSA_ILi8EEESE_EEENS5_IJSE_SB_EEEEEEEvNS4_8identityESX_S17_vS18_EENS_8epilogue10collective18CollectiveEpilogueINS1A_23Sm100TmaWarpSpecializedILi3ELi2ELi16ELb1ELb0EEEJSF_NS5_IJNSQ_ISE_SB_EENSQ_INSA_ILi32EEESB_EEEEESG_SH_SG_SH_NS1A_6fusion15FusionCallbacksIS1E_NS1J_17LinearCombinationISG_fSG_fLNS_15FloatRoundStyleE2EEESF_S1I_JEEENS4_5SM1004TMEM4LOAD26SM100_TMEM_LOAD_16dp256b4xESX_NSY_INSZ_ILi2ELi4ELi3EEES12_NSQ_INS5_IJS13_S1G_EEENS5_IJS1G_SB_EEEEEEENS4_17SM75_U32x4_LDSM_NENS4_14SM90_TMA_STOREES1X_NS4_17SM90_U32x4_STSM_NENS4_39AutoVectorizingCopyWithAssumedAlignmentILi128EEEEEEvvEEEEvNT_6ParamsE:
        .type           _ZN7cutlass13device_kernelINS_4gemm6kernel13GemmUniversalIN4cute5tupleIJiiiiEEENS1_10collective13CollectiveMmaINS1_35MainloopSm100TmaUmmaWarpSpecializedILi13ELi2ELi4ENS5_IJNS4_1CILi1EEESB_SB_EEEEENS5_IJNSA_ILi64EEESE_SE_EEENS_10bfloat16_tENS5_IJlSB_lEEESG_SH_NS4_8TiledMMAINS4_8MMA_AtomIJNS4_20SM100_MMA_F16BF16_SSISG_SG_fLi64ELi64ELNS4_4UMMA5MajorE0ELSM_0ELNSL_7ScaleInE0ELSN_0EEEEEENS4_6LayoutISC_NS5_IJNSA_ILi0EEESR_SR_EEEEENS5_IJNS4_10UnderscoreESU_SU_EEEEENS4_13SM90_TMA_LOADENS4_14ComposedLayoutINS4_7SwizzleILi3ELi4ELi3EEENS4_18smem_ptr_flag_bitsILi16EEENSQ_INS5_IJNSA_ILi8EEESE_EEENS5_IJSE_SB_EEEEEEEvNS4_8identityESX_S17_vS18_EENS_8epilogue10collective18CollectiveEpilogueINS1A_23Sm100TmaWarpSpecializedILi3ELi2ELi16ELb1ELb0EEEJSF_NS5_IJNSQ_ISE_SB_EENSQ_INSA_ILi32EEESB_EEEEESG_SH_SG_SH_NS1A_6fusion15FusionCallbacksIS1E_NS1J_17LinearCombinationISG_fSG_fLNS_15FloatRoundStyleE2EEESF_S1I_JEEENS4_5SM1004TMEM4LOAD26SM100_TMEM_LOAD_16dp256b4xESX_NSY_INSZ_ILi2ELi4ELi3EEES12_NSQ_INS5_IJS13_S1G_EEENS5_IJS1G_SB_EEEEEEENS4_17SM75_U32x4_LDSM_NENS4_14SM90_TMA_STOREES1X_NS4_17SM90_U32x4_STSM_NENS4_39AutoVectorizingCopyWithAssumedAlignmentILi128EEEEEEvvEEEEvNT_6ParamsE,@function
        .size           _ZN7cutlass13device_kernelINS_4gemm6kernel13GemmUniversalIN4cute5tupleIJiiiiEEENS1_10collective13CollectiveMmaINS1_35MainloopSm100TmaUmmaWarpSpecializedILi13ELi2ELi4ENS5_IJNS4_1CILi1EEESB_SB_EEEEENS5_IJNSA_ILi64EEESE_SE_EEENS_10bfloat16_tENS5_IJlSB_lEEESG_SH_NS4_8TiledMMAINS4_8MMA_AtomIJNS4_20SM100_MMA_F16BF16_SSISG_SG_fLi64ELi64ELNS4_4UMMA5MajorE0ELSM_0ELNSL_7ScaleInE0ELSN_0EEEEEENS4_6LayoutISC_NS5_IJNSA_ILi0EEESR_SR_EEEEENS5_IJNS4_10UnderscoreESU_SU_EEEEENS4_13SM90_TMA_LOADENS4_14ComposedLayoutINS4_7SwizzleILi3ELi4ELi3EEENS4_18smem_ptr_flag_bitsILi16EEENSQ_INS5_IJNSA_ILi8EEESE_EEENS5_IJSE_SB_EEEEEEEvNS4_8identityESX_S17_vS18_EENS_8epilogue10collective18CollectiveEpilogueINS1A_23Sm100TmaWarpSpecializedILi3ELi2ELi16ELb1ELb0EEEJSF_NS5_IJNSQ_ISE_SB_EENSQ_INSA_ILi32EEESB_EEEEESG_SH_SG_SH_NS1A_6fusion15FusionCallbacksIS1E_NS1J_17LinearCombinationISG_fSG_fLNS_15FloatRoundStyleE2EEESF_S1I_JEEENS4_5SM1004TMEM4LOAD26SM100_TMEM_LOAD_16dp256b4xESX_NSY_INSZ_ILi2ELi4ELi3EEES12_NSQ_INS5_IJS13_S1G_EEENS5_IJS1G_SB_EEEEEEENS4_17SM75_U32x4_LDSM_NENS4_14SM90_TMA_STOREES1X_NS4_17SM90_U32x4_STSM_NENS4_39AutoVectorizingCopyWithAssumedAlignmentILi128EEEEEEvvEEEEvNT_6ParamsE,(.L_x_182 - _ZN7cutlass13device_kernelINS_4gemm6kernel13GemmUniversalIN4cute5tupleIJiiiiEEENS1_10collective13CollectiveMmaINS1_35MainloopSm100TmaUmmaWarpSpecializedILi13ELi2ELi4ENS5_IJNS4_1CILi1EEESB_SB_EEEEENS5_IJNSA_ILi64EEESE_SE_EEENS_10bfloat16_tENS5_IJlSB_lEEESG_SH_NS4_8TiledMMAINS4_8MMA_AtomIJNS4_20SM100_MMA_F16BF16_SSISG_SG_fLi64ELi64ELNS4_4UMMA5MajorE0ELSM_0ELNSL_7ScaleInE0ELSN_0EEEEEENS4_6LayoutISC_NS5_IJNSA_ILi0EEESR_SR_EEEEENS5_IJNS4_10UnderscoreESU_SU_EEEEENS4_13SM90_TMA_LOADENS4_14ComposedLayoutINS4_7SwizzleILi3ELi4ELi3EEENS4_18smem_ptr_flag_bitsILi16EEENSQ_INS5_IJNSA_ILi8EEESE_EEENS5_IJSE_SB_EEEEEEEvNS4_8identityESX_S17_vS18_EENS_8epilogue10collective18CollectiveEpilogueINS1A_23Sm100TmaWarpSpecializedILi3ELi2ELi16ELb1ELb0EEEJSF_NS5_IJNSQ_ISE_SB_EENSQ_INSA_ILi32EEESB_EEEEESG_SH_SG_SH_NS1A_6fusion15FusionCallbacksIS1E_NS1J_17LinearCombinationISG_fSG_fLNS_15FloatRoundStyleE2EEESF_S1I_JEEENS4_5SM1004TMEM4LOAD26SM100_TMEM_LOAD_16dp256b4xESX_NSY_INSZ_ILi2ELi4ELi3EEES12_NSQ_INS5_IJS13_S1G_EEENS5_IJS1G_SB_EEEEEEENS4_17SM75_U32x4_LDSM_NENS4_14SM90_TMA_STOREES1X_NS4_17SM90_U32x4_STSM_NENS4_39AutoVectorizingCopyWithAssumedAlignmentILi128EEEEEEvvEEEEvNT_6ParamsE)
        .other          _ZN7cutlass13device_kernelINS_4gemm6kernel13GemmUniversalIN4cute5tupleIJiiiiEEENS1_10collective13CollectiveMmaINS1_35MainloopSm100TmaUmmaWarpSpecializedILi13ELi2ELi4ENS5_IJNS4_1CILi1EEESB_SB_EEEEENS5_IJNSA_ILi64EEESE_SE_EEENS_10bfloat16_tENS5_IJlSB_lEEESG_SH_NS4_8TiledMMAINS4_8MMA_AtomIJNS4_20SM100_MMA_F16BF16_SSISG_SG_fLi64ELi64ELNS4_4UMMA5MajorE0ELSM_0ELNSL_7ScaleInE0ELSN_0EEEEEENS4_6LayoutISC_NS5_IJNSA_ILi0EEESR_SR_EEEEENS5_IJNS4_10UnderscoreESU_SU_EEEEENS4_13SM90_TMA_LOADENS4_14ComposedLayoutINS4_7SwizzleILi3ELi4ELi3EEENS4_18smem_ptr_flag_bitsILi16EEENSQ_INS5_IJNSA_ILi8EEESE_EEENS5_IJSE_SB_EEEEEEEvNS4_8identityESX_S17_vS18_EENS_8epilogue10collective18CollectiveEpilogueINS1A_23Sm100TmaWarpSpecializedILi3ELi2ELi16ELb1ELb0EEEJSF_NS5_IJNSQ_ISE_SB_EENSQ_INSA_ILi32EEESB_EEEEESG_SH_SG_SH_NS1A_6fusion15FusionCallbacksIS1E_NS1J_17LinearCombinationISG_fSG_fLNS_15FloatRoundStyleE2EEESF_S1I_JEEENS4_5SM1004TMEM4LOAD26SM100_TMEM_LOAD_16dp256b4xESX_NSY_INSZ_ILi2ELi4ELi3EEES12_NSQ_INS5_IJS13_S1G_EEENS5_IJS1G_SB_EEEEEEENS4_17SM75_U32x4_LDSM_NENS4_14SM90_TMA_STOREES1X_NS4_17SM90_U32x4_STSM_NENS4_39AutoVectorizingCopyWithAssumedAlignmentILi128EEEEEEvvEEEEvNT_6ParamsE,@"STO_CUDA_ENTRY STV_DEFAULT"
_ZN7cutlass13device_kernelINS_4gemm6kernel13GemmUniversalIN4cute5tupleIJiiiiEEENS1_10collective13CollectiveMmaINS1_35MainloopSm100TmaUmmaWarpSpecializedILi13ELi2ELi4ENS5_IJNS4_1CILi1EEESB_SB_EEEEENS5_IJNSA_ILi64EEESE_SE_EEENS_10bfloat16_tENS5_IJlSB_lEEESG_SH_NS4_8TiledMMAINS4_8MMA_AtomIJNS4_20SM100_MMA_F16BF16_SSISG_SG_fLi64ELi64ELNS4_4UMMA5MajorE0ELSM_0ELNSL_7ScaleInE0ELSN_0EEEEEENS4_6LayoutISC_NS5_IJNSA_ILi0EEESR_SR_EEEEENS5_IJNS4_10UnderscoreESU_SU_EEEEENS4_13SM90_TMA_LOADENS4_14ComposedLayoutINS4_7SwizzleILi3ELi4ELi3EEENS4_18smem_ptr_flag_bitsILi16EEENSQ_INS5_IJNSA_ILi8EEESE_EEENS5_IJSE_SB_EEEEEEEvNS4_8identityESX_S17_vS18_EENS_8epilogue10collective18CollectiveEpilogueINS1A_23Sm100TmaWarpSpecializedILi3ELi2ELi16ELb1ELb0EEEJSF_NS5_IJNSQ_ISE_SB_EENSQ_INSA_ILi32EEESB_EEEEESG_SH_SG_SH_NS1A_6fusion15FusionCallbacksIS1E_NS1J_17LinearCombinationISG_fSG_fLNS_15FloatRoundStyleE2EEESF_S1I_JEEENS4_5SM1004TMEM4LOAD26SM100_TMEM_LOAD_16dp256b4xESX_NSY_INSZ_ILi2ELi4ELi3EEES12_NSQ_INS5_IJS13_S1G_EEENS5_IJS1G_SB_EEEEEEENS4_17SM75_U32x4_LDSM_NENS4_14SM90_TMA_STOREES1X_NS4_17SM90_U32x4_STSM_NENS4_39AutoVectorizingCopyWithAssumedAlignmentILi128EEEEEEvvEEEEvNT_6ParamsE:
[----:B------:R-:W1:Y:S01]  /*0000*/  LDC R1, c[0x0][0x37c] ;  /* 0x0000df00ff017b82 */ /* 0x000e620000000800 */
[----:B------:R-:W2:Y:S01]  /*0010*/  S2R R70, SR_TID.X ;  /* 0x0000000000467919 */ /* 0x000ea20000002100 */
[----:B------:R-:W3:Y:S01]  /*0020*/  LDCU.64 UR4, c[0x0][0x890] ;  /* 0x00011200ff0477ac */ /* 0x000ee20008000a00 */
[----:B------:R-:W-:Y:S02]  /*0030*/  PRMT R60, RZ, 0x7610, R60 ;  /* 0x00007610ff3c7816 */ /* 0x000fe4000000003c */
[----:B------:R-:W-:Y:S01]  /*0040*/  ELECT P5, URZ, PT ;  /* 0x0000000000ff782f */ /* 0x000fe200038a0000 */
[----:B------:R-:W4:Y:S01]  /*0050*/  LDCU.64 UR46, c[0x0][0x358] ;  /* 0x00006b00ff2e77ac */ /* 0x000f220008000a00 */
[----:B---3--:R-:W-:-:S04]  /*0060*/  UISETP.NE.U32.AND UP0, UPT, UR4, URZ, UPT ;  /* 0x000000ff0400728c */ /* 0x008fc8000bf05070 */
[----:B------:R-:W-:Y:S01]  /*0070*/  UISETP.NE.AND.EX UP0, UPT, UR5, URZ, UPT, UP0 ;  /* 0x000000ff0500728c */ /* 0x000fe2000bf05300 */
[----:B--2---:R-:W-:-:S05]  /*0080*/  SHF.R.U32.HI R65, RZ, 0x5, R70 ;  /* 0x00000005ff417819 */ /* 0x004fca0000011646 */
[----:B------:R-:W2:Y:S02]  /*0090*/  SHFL.IDX PT, R0, R65, RZ, 0x1f ;  /* 0x00001fff41007589 */ /* 0x000ea400000e0000 */
[----:B--2---:R-:W-:Y:S01]  /*00a0*/  R2UR UR8, R0 ;  /* 0x00000000000872ca */ /* 0x004fe200000e0000 */
[----:B-1--4-:R-:W-:-:S14]  /*00b0*/  BRA.U UP0, `(.L_x_0) ;  /* 0x00000001002c7547 */ /* 0x012fdc000b800000 */
[----:B------:R-:W1:Y:S02]  /*00c0*/  LDCU.64 UR6, c[0x0][0x888] ;  /* 0x00011100ff0677ac */ /* 0x000e640008000a00 */
[----:B-1----:R-:W-:-:S04]  /*00d0*/  UISETP.NE.U32.AND UP0, UPT, UR6, URZ, UPT ;  /* 0x000000ff0600728c */ /* 0x002fc8000bf05070 */
[----:B------:R-:W-:-:S09]  /*00e0*/  UISETP.NE.AND.EX UP0, UPT, UR7, URZ, UPT, UP0 ;  /* 0x000000ff0700728c */ /* 0x000fd2000bf05300 */
[----:B------:R-:W-:Y:S05]  /*00f0*/  BRA.U !UP0, `(.L_x_1) ;  /* 0x0000000108107547 */ /* 0x000fea000b800000 */
[----:B------:R-:W1:Y:S02]  /*0100*/  LDC.64 R2, c[0x0][0x888] ;  /* 0x00022200ff027b82 */ /* 0x000e640000000a00 */
[----:B-1----:R1:W5:Y:S01]  /*0110*/  LDG.E R35, desc[UR46][R2.64] ;  /* 0x0000002e02237981 */ /* 0x002362000c1e1900 */
[----:B------:R-:W-:Y:S01]  /*0120*/  HFMA2 R60, -RZ, RZ, 0, 5.9604644775390625e-08 ;  /* 0x00000001ff3c7431 */ /* 0x000fe200000001ff */
[----:B------:R-:W-:Y:S05]  /*0130*/  BRA `(.L_x_0) ;  /* 0x00000000000c7947 */ /* 0x000fea0003800000 */
.L_x_1:
[----:B------:R-:W1:Y:S01]  /*0140*/  LDCU UR6, c[0x0][0x880] ;  /* 0x00011000ff0677ac */ /* 0x000e620008000800 */
[----:B------:R-:W-:Y:S01]  /*0150*/  HFMA2 R60, -RZ, RZ, 0, 5.9604644775390625e-08 ;  /* 0x00000001ff3c7431 */ /* 0x000fe200000001ff */
[----:B-1----:R-:W-:-:S07]  /*0160*/  MOV R35, UR6 ;  /* 0x0000000600237c02 */ /* 0x002fce0008000f00 */
.L_x_0:
[----:B------:R-:W2:Y:S02]  /*0170*/  LDCU.64 UR6, c[0x0][0x8b0] ;  /* 0x00011600ff0677ac */ /* 0x000ea40008000a00 */
[----:B--2---:R-:W-:-:S04]  /*0180*/  UISETP.NE.U32.AND UP0, UPT, UR6, URZ, UPT ;  /* 0x000000ff0600728c */ /* 0x004fc8000bf05070 */
[----:B------:R-:W-:-:S09]  /*0190*/  UISETP.NE.AND.EX UP0, UPT, UR7, URZ, UPT, UP0 ;  /* 0x000000ff0700728c */ /* 0x000fd2000bf05300 */
[----:B------:R-:W-:Y:S05]  /*01a0*/  BRA.U UP0, `(.L_x_2) ;  /* 0x0000000100247547 */ /* 0x000fea000b800000 */
[----:B------:R-:W2:Y:S02]  /*01b0*/  LDCU.64 UR6, c[0x0][0x8a8] ;  /* 0x00011500ff0677ac */ /* 0x000ea40008000a00 */
[----:B--2---:R-:W-:-:S04]  /*01c0*/  UISETP.NE.U32.AND UP0, UPT, UR6, URZ, UPT ;  /* 0x000000ff0600728c */ /* 0x004fc8000bf05070 */
[----:B------:R-:W-:-:S09]  /*01d0*/  UISETP.NE.AND.EX UP0, UPT, UR7, URZ, UPT, UP0 ;  /* 0x000000ff0700728c */ /* 0x000fd2000bf05300 */
[----:B------:R-:W-:Y:S05]  /*01e0*/  BRA.U !UP0, `(.L_x_3) ;  /* 0x00000001080c7547 */ /* 0x000fea000b800000 */
[----:B-1----:R-:W1:Y:S02]  /*01f0*/  LDC.64 R2, c[0x0][0x8a8] ;  /* 0x00022a00ff027b82 */ /* 0x002e640000000a00 */
[----:B-1----:R2:W5:Y:S01]  /*0200*/  LDG.E R33, desc[UR46][R2.64] ;  /* 0x0000002e02217981 */ /* 0x002562000c1e1900 */
[----:B------:R-:W-:Y:S05]  /*0210*/  BRA `(.L_x_2) ;  /* 0x0000000000087947 */ /* 0x000fea0003800000 */
.L_x_3:
[----:B------:R-:W2:Y:S02]  /*0220*/  LDCU UR6, c[0x0][0x8a0] ;  /* 0x00011400ff0677ac */ /* 0x000ea40008000800 */
[----:B--2---:R-:W-:Y:S02]  /*0230*/  MOV R33, UR6 ;  /* 0x0000000600217c02 */ /* 0x004fe40008000f00 */
.L_x_2:
[----:B------:R-:W-:Y:S01]  /*0240*/  IMAD.U32 R0, RZ, RZ, UR8 ;  /* 0x00000008ff007e24 */ /* 0x000fe2000f8e00ff */
[----:B------:R-:W-:Y:S04]  /*0250*/  BSSY.RECONVERGENT B0, `(.L_x_4) ;  /* 0x000000c000007945 */ /* 0x000fe80003800200 */
[C---:B------:R-:W-:Y:S02]  /*0260*/  ISETP.NE.OR P1, PT, R0.reuse, 0x1, !P5 ;  /* 0x000000010000780c */ /* 0x040fe40006f25670 */
[----:B------:R-:W-:-:S11]  /*0270*/  ISETP.NE.OR P0, PT, R0, 0x3, !P5 ;  /* 0x000000030000780c */ /* 0x000fd60006f05670 */
[----:B------:R-:W-:Y:S05]  /*0280*/  @P1 BRA `(.L_x_5) ;  /* 0x0000000000201947 */ /* 0x000fea0003800000 */
[----:B------:R-:W3:Y:S02]  /*0290*/  LDCU.64 UR6, c[0x0][0x348] ;  /* 0x00006900ff0677ac */ /* 0x000ee40008000a00 */
[----:B---3--:R-:W-:Y:S02]  /*02a0*/  UIADD3 UR10, UP1, UPT, UR6, 0x80, URZ ;  /* 0x00000080060a7890 */ /* 0x008fe4000ff3e0ff */
[----:B------:R-:W-:Y:S02]  /*02b0*/  UIADD3 UR6, UP0, UPT, UR6, 0x180, URZ ;  /* 0x0000018006067890 */ /* 0x000fe4000ff1e0ff */
[----:B------:R-:W-:Y:S02]  /*02c0*/  UIADD3.X UR11, UPT, UPT, URZ, UR7, URZ, UP1, !UPT ;  /* 0x00000007ff0b7290 */ /* 0x000fe40008ffe4ff */
[----:B------:R-:W-:-:S07]  /*02d0*/  UIADD3.X UR7, UPT, UPT, URZ, UR7, URZ, UP0, !UPT ;  /* 0x00000007ff077290 */ /* 0x000fce00087fe4ff */
[----:B------:R3:W-:Y:S02]  /*02e0*/  UTMACCTL.PF [UR10] ;  /* 0x000000000a0079b9 */ /* 0x0007e40008040000 */
[----:B------:R3:W-:Y:S02]  /*02f0*/  UTMACCTL.PF [UR6] ;  /* 0x00000000060079b9 */ /* 0x0007e40008040000 */
[----:B---3--:R-:W-:Y:S01]  /*0300*/  NOP ;  /* 0x0000000000007918 */ /* 0x008fe20000000000 */
.L_x_5:
[----:B------:R-:W-:Y:S05]  /*0310*/  BSYNC.RECONVERGENT B0 ;  /* 0x0000000000007941 */ /* 0x000fea0003800200 */
.L_x_4:
[----:B------:R-:W-:Y:S04]  /*0320*/  BSSY.RECONVERGENT B0, `(.L_x_6) ;  /* 0x000000a000007945 */ /* 0x000fe80003800200 */
        /* <DEDUP_REMOVED lines=9> */
.L_x_7:
[----:B------:R-:W-:Y:S05]  /*03c0*/  BSYNC.RECONVERGENT B0 ;  /* 0x0000000000007941 */ /* 0x000fea0003800200 */
.L_x_6:
[----:B------:R-:W3:Y:S01]  /*03d0*/  LDCU.64 UR6, c[0x0][0x888] ;  /* 0x00011100ff0677ac */ /* 0x000ee20008000a00 */
[----:B------:R-:W-:Y:S02]  /*03e0*/  UISETP.EQ.U32.AND UP1, UPT, UR4, URZ, UPT ;  /* 0x000000ff0400728c */ /* 0x000fe4000bf22070 */
[----:B------:R-:W-:Y:S02]  /*03f0*/  UPLOP3.LUT UP2, UPT, UPT, UPT, UPT, 0x80, 0x8 ;  /* 0x000000000008789c */ /* 0x000fe40003f4f070 */
[----:B---3--:R-:W-:-:S04]  /*0400*/  UISETP.NE.U32.AND UP0, UPT, UR6, URZ, UPT ;  /* 0x000000ff0600728c */ /* 0x008fc8000bf05070 */
[----:B------:R-:W-:-:S04]  /*0410*/  UISETP.NE.AND.EX UP0, UPT, UR7, URZ, UPT, UP0 ;  /* 0x000000ff0700728c */ /* 0x000fc8000bf05300 */
[----:B------:R-:W-:-:S04]  /*0420*/  UISETP.EQ.OR.EX UP3, UPT, UR5, URZ, !UP0, UP1 ;  /* 0x000000ff0500728c */ /* 0x000fc8000c762710 */
[----:B------:R-:W-:-:S05]  /*0430*/  UP2UR UR53, UPR, URZ, 0x8 ;  /* 0x00000008ff357883 */ /* 0x000fca0008000000 */
[----:B------:R-:W-:Y:S07]  /*0440*/  BRA.U !UP3, `(.L_x_8) ;  /* 0x000000010b207547 */ /* 0x000fee000b800000 */
[----:B------:R-:W-:Y:S01]  /*0450*/  UISETP.NE.U32.AND UP2, UPT, UR4, URZ, UPT ;  /* 0x000000ff0400728c */ /* 0x000fe2000bf45070 */
[----:B-----5:R-:W-:Y:S01]  /*0460*/  FSETP.NEU.AND P0, PT, R35, RZ, PT ;  /* 0x000000ff2300720b */ /* 0x020fe20003f0d000 */
[----:B------:R-:W-:Y:S02]  /*0470*/  USEL UR4, URZ, 0xffffffff, UP0 ;  /* 0xffffffffff047887 */ /* 0x000fe40008000000 */
[----:B------:R-:W-:-:S10]  /*0480*/  UISETP.NE.AND.EX UP2, UPT, UR5, URZ, UPT, UP2 ;  /* 0x000000ff0500728c */ /* 0x000fd4000bf45320 */
[----:B------:R-:W-:Y:S01]  /*0490*/  VOTEU.ANY UP1, P0 ;  /* 0x0000000000ff7886 */ /* 0x000fe20000020100 */
[----:B------:R-:W-:-:S04]  /*04a0*/  @!UP2 USEL UR4, URZ, 0xffffffff, UP1 ;  /* 0xffffffffff04a887 */ /* 0x000fc80008800000 */
[----:B------:R-:W-:-:S04]  /*04b0*/  ULOP3.LUT UR4, UR4, 0x1, URZ, 0xc0, !UPT ;  /* 0x0000000104047892 */ /* 0x000fc8000f8ec0ff */
[----:B------:R-:W-:-:S11]  /*04c0*/  UISETP.NE.U32.AND UP2, UPT, UR4, 0x1, UPT ;  /* 0x000000010400788c */ /* 0x000fd6000bf45070 */
.L_x_8:
[----:B-12---:R-:W1:Y:S01]  /*04d0*/  SHFL.IDX PT, R2, R65, RZ, 0x1f ;  /* 0x00001fff41027589 */ /* 0x006e6200000e0000 */
[----:B------:R-:W-:-:S04]  /*04e0*/  UISETP.NE.AND UP1, UPT, UR8, 0x2, UPT ;  /* 0x000000020800788c */ /* 0x000fc8000bf25270 */
[----:B------:R-:W-:Y:S01]  /*04f0*/  USEL UR6, URZ, 0x1, UP1 ;  /* 0x00000001ff067887 */ /* 0x000fe20008800000 */
[----:B-1----:R-:W-:-:S13]  /*0500*/  ISETP.NE.AND P0, PT, R2, RZ, PT ;  /* 0x000000ff0200720c */ /* 0x002fda0003f05270 */
[----:B------:R-:W-:Y:S05]  /*0510*/  @P0 BRA `(.L_x_9) ;  /* 0x00000000009c0947 */ /* 0x000fea0003800000 */
[----:B------:R-:W-:Y:S01]  /*0520*/  ELECT P0, URZ, PT ;  /* 0x0000000000ff782f */ /* 0x000fe20003800000 */
[----:B------:R-:W-:-:S12]  /*0530*/  BSSY.RECONVERGENT B0, `(.L_x_9) ;  /* 0x0000025000007945 */ /* 0x000fd80003800200 */
[----:B------:R-:W-:Y:S05]  /*0540*/  @!P0 BRA `(.L_x_10) ;  /* 0x00000000008c8947 */ /* 0x000fea0003800000 */
[----:B------:R-:W1:Y:S01]  /*0550*/  S2UR UR5, SR_CgaCtaId ;  /* 0x00000000000579c3 */ /* 0x000e620000008800 */
[----:B------:R-:W-:Y:S01]  /*0560*/  UMOV UR7, 0x400 ;  /* 0x0000040000077882 */ /* 0x000fe20000000000 */
[----:B------:R-:W-:Y:S02]  /*0570*/  UMOV UR4, 0x1 ;  /* 0x0000000100047882 */ /* 0x000fe40000000000 */
[----:B------:R-:W-:-:S04]  /*0580*/  UIADD3 UR10, UPT, UPT, -UR4, 0x100000, URZ ;  /* 0x00100000040a7890 */ /* 0x000fc8000fffe1ff */
[----:B------:R-:W-:Y:S02]  /*0590*/  USHF.L.U32 UR11, UR10, 0xb, URZ ;  /* 0x0000000b0a0b7899 */ /* 0x000fe400080006ff */
[----:B------:R-:W-:Y:S02]  /*05a0*/  USHF.L.U32 UR10, UR10, 0x1, URZ ;  /* 0x000000010a0a7899 */ /* 0x000fe400080006ff */
[----:B-1----:R-:W-:Y:S01]  /*05b0*/  ULEA UR5, UR5, UR7, 0x18 ;  /* 0x0000000705057291 */ /* 0x002fe2000f8ec0ff */
[----:B------:R-:W1:Y:S11]  /*05c0*/  FENCE.VIEW.ASYNC.S ;  /* 0x00000000000073c6 */ /* 0x000e760000000000 */
[----:B-1----:R1:W2:Y:S01]  /*05d0*/  SYNCS.EXCH.64 URZ, [UR5], UR10 ;  /* 0x0000000a05ff75b2 */ /* 0x0022a20008000100 */
[----:B------:R1:W3:Y:S01]  /*05e0*/  SYNCS.EXCH.64 URZ, [UR5+0x68], UR10 ;  /* 0x0000680a05ff75b2 */ /* 0x0002e20008000100 */
[----:B------:R1:W4:Y:S01]  /*05f0*/  SYNCS.EXCH.64 URZ, [UR5+0x8], UR10 ;  /* 0x0000080a05ff75b2 */ /* 0x0003220008000100 */
[----:B------:R1:W1:Y:S01]  /*0600*/  SYNCS.EXCH.64 URZ, [UR5+0x70], UR10 ;  /* 0x0000700a05ff75b2 */ /* 0x0002620008000100 */
        /* <DEDUP_REMOVED lines=22> */
[----:B--234-:R-:W-:Y:S01]  /*0770*/  NOP ;  /* 0x0000000000007918 */ /* 0x01cfe20000000000 */
.L_x_10:
[----:B-1----:R-:W-:Y:S05]  /*0780*/  BSYNC.RECONVERGENT B0 ;  /* 0x0000000000007941 */ /* 0x002fea0003800200 */
.L_x_9:
[----:B------:R-:W1:Y:S01]  /*0790*/  SHFL.IDX PT, R2, R65, RZ, 0x1f ;  /* 0x00001fff41027589 */ /* 0x000e6200000e0000 */
[----:B------:R-:W-:Y:S01]  /*07a0*/  NOP ;  /* 0x0000000000007918 */ /* 0x000fe20000000000 */
[----:B-1----:R-:W-:-:S13]  /*07b0*/  ISETP.NE.AND P0, PT, R2, 0x1, PT ;  /* 0x000000010200780c */ /* 0x002fda0003f05270 */
[----:B------:R-:W-:Y:S05]  /*07c0*/  @P0 BRA `(.L_x_11) ;  /* 0x0000000000500947 */ /* 0x000fea0003800000 */
[----:B------:R-:W1:Y:S01]  /*07d0*/  S2UR UR7, SR_CgaCtaId ;  /* 0x00000000000779c3 */ /* 0x000e620000008800 */
[----:B------:R-:W-:Y:S01]  /*07e0*/  UMOV UR9, 0x400 ;  /* 0x0000040000097882 */ /* 0x000fe20000000000 */
[----:B------:R-:W-:Y:S01]  /*07f0*/  UMOV UR5, 0x20 ;  /* 0x0000002000057882 */ /* 0x000fe20000000000 */
[----:B------:R-:W-:Y:S01]  /*0800*/  UMOV UR4, 0x80 ;  /* 0x0000008000047882 */ /* 0x000fe20000000000 */
[----:B------:R-:W-:-:S04]  /*0810*/  UIADD3 UR10, UPT, UPT, -UR5, 0x100000, URZ ;  /* 0x00100000050a7890 */ /* 0x000fc8000fffe1ff */
[----:B------:R-:W-:Y:S02]  /*0820*/  USHF.L.U32 UR11, UR10, 0xb, URZ ;  /* 0x0000000b0a0b7899 */ /* 0x000fe400080006ff */
[----:B------:R-:W-:Y:S02]  /*0830*/  USHF.L.U32 UR10, UR10, 0x1, URZ ;  /* 0x000000010a0a7899 */ /* 0x000fe400080006ff */
[----:B------:R-:W-:-:S04]  /*0840*/  UIADD3 UR4, UPT, UPT, -UR4, 0x100000, URZ ;  /* 0x0010000004047890 */ /* 0x000fc8000fffe1ff */
[----:B------:R-:W-:Y:S02]  /*0850*/  USHF.L.U32 UR5, UR4, 0xb, URZ ;  /* 0x0000000b04057899 */ /* 0x000fe400080006ff */
[----:B------:R-:W-:Y:S01]  /*0860*/  USHF.L.U32 UR4, UR4, 0x1, URZ ;  /* 0x0000000104047899 */ /* 0x000fe200080006ff */
[----:B------:R-:W-:Y:S01]  /*0870*/  ELECT P0, URZ, PT ;  /* 0x0000000000ff782f */ /* 0x000fe20003800000 */
[----:B-1----:R-:W-:Y:S01]  /*0880*/  ULEA UR7, UR7, UR9, 0x18 ;  /* 0x0000000907077291 */ /* 0x002fe2000f8ec0ff */
[----:B------:R-:W1:Y:S11]  /*0890*/  FENCE.VIEW.ASYNC.S ;  /* 0x00000000000073c6 */ /* 0x000e760000000000 */
[----:B-1----:R1:W2:Y:S01]  /*08a0*/  SYNCS.EXCH.64 URZ, [UR7+0xd0], UR10 ;  /* 0x0000d00a07ff75b2 */ /* 0x0022a20008000100 */
[----:B------:R1:W3:Y:S01]  /*08b0*/  SYNCS.EXCH.64 URZ, [UR7+0xe8], UR4 ;  /* 0x0000e80407ff75b2 */ /* 0x0002e20008000100 */
[----:B------:R1:W4:Y:S01]  /*08c0*/  SYNCS.EXCH.64 URZ, [UR7+0xd8], UR10 ;  /* 0x0000d80a07ff75b2 */ /* 0x0003220008000100 */
[----:B------:R1:W1:Y:S01]  /*08d0*/  SYNCS.EXCH.64 URZ, [UR7+0xf0], UR4 ;  /* 0x0000f00407ff75b2 */ /* 0x0002620008000100 */
[----:B------:R1:W1:Y:S01]  /*08e0*/  SYNCS.EXCH.64 URZ, [UR7+0xe0], UR10 ;  /* 0x0000e00a07ff75b2 */ /* 0x0002620008000100 */
[----:B------:R1:W1:Y:S01]  /*08f0*/  SYNCS.EXCH.64 URZ, [UR7+0xf8], UR4 ;  /* 0x0000f80407ff75b2 */ /* 0x0002620008000100 */
[----:B------:R-:W-:Y:S01]  /*0900*/  NOP ;  /* 0x0000000000007918 */ /* 0x000fe20000000000 */
.L_x_11:
[----:B------:R-:W2:Y:S01]  /*0910*/  SHFL.IDX PT, R2, R65, RZ, 0x1f ;  /* 0x00001fff41027589 */ /* 0x000ea200000e0000 */
[----:B------:R-:W-:Y:S01]  /*0920*/  NOP ;  /* 0x0000000000007918 */ /* 0x000fe20000000000 */
[----:B--2---:R-:W-:-:S13]  /*0930*/  ISETP.NE.AND P0, PT, R2, 0x3, PT ;  /* 0x000000030200780c */ /* 0x004fda0003f05270 */
[----:B------:R-:W-:Y:S05]  /*0940*/  @P0 BRA `(.L_x_12) ;  /* 0x0000000000300947 */ /* 0x000fea0003800000 */
[----:B-1----:R-:W1:Y:S01]  /*0950*/  S2UR UR5, SR_CgaCtaId ;  /* 0x00000000000579c3 */ /* 0x002e620000008800 */
[----:B------:R-:W-:Y:S01]  /*0960*/  UMOV UR7, 0x400 ;  /* 0x0000040000077882 */ /* 0x000fe20000000000 */
[----:B------:R-:W-:Y:S01]  /*0970*/  UMOV UR4, 0x20 ;  /* 0x0000002000047882 */ /* 0x000fe20000000000 */
[----:B------:R-:W-:Y:S01]  /*0980*/  ELECT P0, URZ, PT ;  /* 0x0000000000ff782f */ /* 0x000fe20003800000 */
[----:B------:R-:W-:-:S04]  /*0990*/  UIADD3 UR10, UPT, UPT, -UR4, 0x100000, URZ ;  /* 0x00100000040a7890 */ /* 0x000fc8000fffe1ff */
[----:B------:R-:W-:Y:S02]  /*09a0*/  USHF.L.U32 UR11, UR10, 0xb, URZ ;  /* 0x0000000b0a0b7899 */ /* 0x000fe400080006ff */
[----:B------:R-:W-:Y:S02]  /*09b0*/  USHF.L.U32 UR10, UR10, 0x1, URZ ;  /* 0x000000010a0a7899 */ /* 0x000fe400080006ff */
[----:B-1----:R-:W-:Y:S01]  /*09c0*/  ULEA UR5, UR5, UR7, 0x18 ;  /* 0x0000000705057291 */ /* 0x002fe2000f8ec0ff */
[----:B------:R-:W1:Y:S11]  /*09d0*/  FENCE.VIEW.ASYNC.S ;  /* 0x00000000000073c6 */ /* 0x000e760000000000 */
[----:B-1----:R2:W1:Y:S01]  /*09e0*/  SYNCS.EXCH.64 URZ, [UR5+0x100], UR10 ;  /* 0x0001000a05ff75b2 */ /* 0x0024620008000100 */
[----:B------:R2:W1:Y:S02]  /*09f0*/  SYNCS.EXCH.64 URZ, [UR5+0x108], UR10 ;  /* 0x0001080a05ff75b2 */ /* 0x0004640008000100 */
[----:B--2---:R-:W-:Y:S01]  /*0a00*/  NOP ;  /* 0x0000000000007918 */ /* 0x004fe20000000000 */
.L_x_12:
[----:B------:R-:W2:Y:S01]  /*0a10*/  SHFL.IDX PT, R2, R65, RZ, 0x1f ;  /* 0x00001fff41027589 */ /* 0x000ea200000e0000 */
[----:B------:R-:W-:Y:S01]  /*0a20*/  NOP ;  /* 0x0000000000007918 */ /* 0x000fe20000000000 */
[----:B--2---:R-:W-:-:S13]  /*0a30*/  ISETP.NE.AND P0, PT, R2, 0x4, PT ;  /* 0x000000040200780c */ /* 0x004fda0003f05270 */
[----:B------:R-:W-:Y:S05]  /*0a40*/  @P0 BRA `(.L_x_13) ;  /* 0x00000000004c0947 */ /* 0x000fea0003800000 */
[----:B-1----:R-:W1:Y:S01]  /*0a50*/  S2UR UR5, SR_CgaCtaId ;  /* 0x00000000000579c3 */ /* 0x002e620000008800 */
[----:B------:R-:W-:Y:S01]  /*0a60*/  UMOV UR9, 0x100 ;  /* 0x0000010000097882 */ /* 0x000fe20000000000 */
[----:B------:R-:W-:Y:S01]  /*0a70*/  UMOV UR7, 0x400 ;  /* 0x0000040000077882 */ /* 0x000fe20000000000 */
[----:B------:R-:W-:Y:S01]  /*0a80*/  USEL UR9, UR9, 0xe0, UP2 ;  /* 0x000000e009097887 */ /* 0x000fe20009000000 */
[----:B------:R-:W-:Y:S01]  /*0a90*/  UMOV UR4, 0x1 ;  /* 0x0000000100047882 */ /* 0x000fe20000000000 */
[----:B------:R-:W-:Y:S01]  /*0aa0*/  ELECT P0, URZ, PT ;  /* 0x0000000000ff782f */ /* 0x000fe20003800000 */
[----:B------:R-:W-:-:S04]  /*0ab0*/  UIADD3 UR10, UPT, UPT, -UR4, 0x100000, URZ ;  /* 0x00100000040a7890 */ /* 0x000fc8000fffe1ff */
[----:B------:R-:W-:Y:S02]  /*0ac0*/  USHF.L.U32 UR11, UR10, 0xb, URZ ;  /* 0x0000000b0a0b7899 */ /* 0x000fe400080006ff */
[----:B------:R-:W-:Y:S02]  /*0ad0*/  USHF.L.U32 UR10, UR10, 0x1, URZ ;  /* 0x000000010a0a7899 */ /* 0x000fe400080006ff */
[----:B------:R-:W-:-:S04]  /*0ae0*/  UIADD3 UR12, UPT, UPT, -UR9, 0x100000, URZ ;  /* 0x00100000090c7890 */ /* 0x000fc8000fffe1ff */
[----:B------:R-:W-:Y:S02]  /*0af0*/  USHF.L.U32 UR13, UR12, 0xb, URZ ;  /* 0x0000000b0c0d7899 */ /* 0x000fe400080006ff */
[----:B------:R-:W-:Y:S02]  /*0b00*/  USHF.L.U32 UR12, UR12, 0x1, URZ ;  /* 0x000000010c0c7899 */ /* 0x000fe400080006ff */
[----:B-1----:R-:W-:Y:S01]  /*0b10*/  ULEA UR5, UR5, UR7, 0x18 ;  /* 0x0000000705057291 */ /* 0x002fe2000f8ec0ff */
[----:B------:R-:W1:Y:S11]  /*0b20*/  FENCE.VIEW.ASYNC.S ;  /* 0x00000000000073c6 */ /* 0x000e760000000000 */
[----:B-1----:R2:W1:Y:S01]  /*0b30*/  SYNCS.EXCH.64 URZ, [UR5+0x110], UR10 ;  /* 0x0001100a05ff75b2 */ /* 0x0024620008000100 */
[----:B------:R2:W1:Y:S01]  /*0b40*/  SYNCS.EXCH.64 URZ, [UR5+0x120], UR12 ;  /* 0x0001200c05ff75b2 */ /* 0x0004620008000100 */
[----:B------:R2:W1:Y:S01]  /*0b50*/  SYNCS.EXCH.64 URZ, [UR5+0x118], UR10 ;  /* 0x0001180a05ff75b2 */ /* 0x0004620008000100 */
[----:B------:R2:W1:Y:S02]  /*0b60*/  SYNCS.EXCH.64 URZ, [UR5+0x128], UR12 ;  /* 0x0001280c05ff75b2 */ /* 0x0004640008000100 */
[----:B--2---:R-:W-:Y:S01]  /*0b70*/  NOP ;  /* 0x0000000000007918 */ /* 0x004fe20000000000 */
.L_x_13:
[----:B------:R-:W2:Y:S01]  /*0b80*/  SHFL.IDX PT, R2, R65, RZ, 0x1f ;  /* 0x00001fff41027589 */ /* 0x000ea200000e0000 */
[----:B------:R-:W-:Y:S01]  /*0b90*/  NOP ;  /* 0x0000000000007918 */ /* 0x000fe20000000000 */
[----:B--2---:R-:W-:-:S13]  /*0ba0*/  ISETP.NE.AND P0, PT, R2, 0x5, PT ;  /* 0x000000050200780c */ /* 0x004fda0003f05270 */
[----:B------:R-:W-:Y:S05]  /*0bb0*/  @P0 BRA `(.L_x_14) ;  /* 0x0000000000580947 */ /* 0x000fea0003800000 */
[----:B-1----:R-:W1:Y:S01]  /*0bc0*/  S2UR UR7, SR_CgaCtaId ;  /* 0x00000000000779c3 */ /* 0x002e620000008800 */
        /* <DEDUP_REMOVED lines=12> */
[----:B-1----:R2:W1:Y:S01]  /*0c90*/  SYNCS.EXCH.64 URZ, [UR7+0x130], UR10 ;  /* 0x0001300a07ff75b2 */ /* 0x0024620008000100 */
[----:B------:R2:W1:Y:S01]  /*0ca0*/  SYNCS.EXCH.64 URZ, [UR7+0x150], UR4 ;  /* 0x0001500407ff75b2 */ /* 0x0004620008000100 */
[----:B------:R2:W1:Y:S01]  /*0cb0*/  SYNCS.EXCH.64 URZ, [UR7+0x138], UR10 ;  /* 0x0001380a07ff75b2 */ /* 0x0004620008000100 */
[----:B------:R2:W1:Y:S01]  /*0cc0*/  SYNCS.EXCH.64 URZ, [UR7+0x158], UR4 ;  /* 0x0001580407ff75b2 */ /* 0x0004620008000100 */
[----:B------:R2:W1:Y:S01]  /*0cd0*/  SYNCS.EXCH.64 URZ, [UR7+0x140], UR10 ;  /* 0x0001400a07ff75b2 */ /* 0x0004620008000100 */
[----:B------:R2:W1:Y:S01]  /*0ce0*/  SYNCS.EXCH.64 URZ, [UR7+0x160], UR4 ;  /* 0x0001600407ff75b2 */ /* 0x0004620008000100 */
[----:B------:R2:W1:Y:S01]  /*0cf0*/  SYNCS.EXCH.64 URZ, [UR7+0x148], UR10 ;  /* 0x0001480a07ff75b2 */ /* 0x0004620008000100 */
[----:B------:R2:W1:Y:S02]  /*0d00*/  SYNCS.EXCH.64 URZ, [UR7+0x168], UR4 ;  /* 0x0001680407ff75b2 */ /* 0x0004640008000100 */
[----:B--2---:R-:W-:Y:S01]  /*0d10*/  NOP ;  /* 0x0000000000007918 */ /* 0x004fe20000000000 */
.L_x_14:
        /* <DEDUP_REMOVED lines=18> */
.L_x_15:
[----:B-1----:R-:W1:Y:S01]  /*0e40*/  S2UR UR5, SR_CTAID.X ;  /* 0x00000000000579c3 */ /* 0x002e620000002500 */
[----:B------:R-:W-:-:S05]  /*0e50*/  CS2R.32 R59, SR_CgaSize ;  /* 0x00000000003b7805 */ /* 0x000fca0000008a00 */
[----:B------:R-:W-:-:S05]  /*0e60*/  IMAD R59, R59, -0xa0, RZ ;  /* 0xffffff603b3b7824 */ /* 0x000fca00078e02ff */
[----:B------:R-:W-:-:S14]  /*0e70*/  R2UR UR9, R59 ;  /* 0x000000003b0972ca */ /* 0x000fdc00000e0000 */
[----:B------:R-:W2:Y:S01]  /*0e80*/  LDCU UR9, c[0x0][UR9+0x2b0] ;  /* 0x00005600090977ac */ /* 0x000ea20008000800 */
[----:B------:R-:W-:Y:S01]  /*0e90*/  NOP ;  /* 0x0000000000007918 */ /* 0x000fe20000000000 */
[----:B------:R-:W-:-:S05]  /*0ea0*/  CS2R.32 R59, SR_CgaSize ;  /* 0x00000000003b7805 */ /* 0x000fca0000008a00 */
[----:B------:R-:W-:-:S05]  /*0eb0*/  IMAD R59, R59, -0xa0, RZ ;  /* 0xffffff603b3b7824 */ /* 0x000fca00078e02ff */
[----:B------:R-:W-:-:S14]  /*0ec0*/  R2UR UR7, R59 ;  /* 0x000000003b0772ca */ /* 0x000fdc00000e0000 */
[----:B------:R-:W3:Y:S01]  /*0ed0*/  LDCU UR7, c[0x0][UR7+0x2b4] ;  /* 0x00005680070777ac */ /* 0x000ee20008000800 */
[----:B------:R-:W4:Y:S08]  /*0ee0*/  S2UR UR4, SR_CTAID.Y ;  /* 0x00000000000479c3 */ /* 0x000f300000002600 */
[----:B------:R-:W3:Y:S01]  /*0ef0*/  LDC R10, c[0x0][0xb24] ;  /* 0x0002c900ff0a7b82 */ /* 0x000ee20000000800 */
[----:B-1----:R-:W-:-:S02]  /*0f00*/  I2FP.F32.U32 R59, UR5 ;  /* 0x00000005003b7c45 */ /* 0x002fc40008201000 */
[----:B------:R-:W-:-:S05]  /*0f10*/  CS2R.32 R3, SR_CgaSize ;  /* 0x0000000000037805 */ /* 0x000fca0000008a00 */
[----:B------:R-:W-:-:S06]  /*0f20*/  IMAD R3, R3, -0xa0, RZ ;  /* 0xffffff6003037824 */ /* 0x000fcc00078e02ff */
[----:B------:R-:W1:Y:S01]  /*0f30*/  LDC R3, c[0x0][R3+0x2a0] ;  /* 0x0000a80003037b82 */ /* 0x000e620000000800 */
[----:B------:R-:W-:Y:S01]  /*0f40*/  MOV R21, UR5 ;  /* 0x0000000500157c02 */ /* 0x000fe20008000f00 */
[----:B--2---:R-:W-:Y:S01]  /*0f50*/  FMUL R59, R59, UR9 ;  /* 0x000000093b3b7c20 */ /* 0x004fe20008400000 */
[----:B----4-:R-:W-:Y:S02]  /*0f60*/  I2FP.F32.U32 R58, UR4 ;  /* 0x00000004003a7c45 */ /* 0x010fe40008201000 */
[----:B------:R-:W-:-:S05]  /*0f70*/  CS2R.32 R2, SR_CgaSize ;  /* 0x0000000000027805 */ /* 0x000fca0000008a00 */
[----:B------:R-:W-:-:S06]  /*0f80*/  IMAD R2, R2, -0xa0, RZ ;  /* 0xffffff6002027824 */ /* 0x000fcc00078e02ff */
[----:B------:R-:W2:Y:S01]  /*0f90*/  LDC R2, c[0x0][R2+0x2a4] ;  /* 0x0000a90002027b82 */ /* 0x000ea20000000800 */
[----:B------:R-:W-:Y:S01]  /*0fa0*/  MOV R20, UR4 ;  /* 0x0000000400147c02 */ /* 0x000fe20008000f00 */
[----:B------:R-:W4:Y:S01]  /*0fb0*/  F2I.U32.TRUNC.NTZ R59, R59 ;  /* 0x0000003b003b7305 */ /* 0x000f22000020f000 */
[----:B---3--:R-:W-:-:S05]  /*0fc0*/  FMUL R58, R58, UR7 ;  /* 0x000000073a3a7c20 */ /* 0x008fca0008400000 */
[----:B------:R-:W-:Y:S01]  /*0fd0*/  BAR.SYNC.DEFER_BLOCKING 0x0 ;  /* 0x0000000000007b1d */ /* 0x000fe20000010000 */
[----:B------:R-:W-:-:S05]  /*0fe0*/  ISETP.GE.AND P0, PT, R10, 0x1, PT ;  /* 0x000000010a00780c */ /* 0x000fca0003f06270 */
[----:B------:R-:W3:Y:S02]  /*0ff0*/  F2I.U32.TRUNC.NTZ R58, R58 ;  /* 0x0000003a003a7305 */ /* 0x000ee4000020f000 */
[----:B------:R-:W2:Y:S01]  /*1000*/  S2UR UR36, SR_CTAID.Z ;  /* 0x00000000002479c3 */ /* 0x000ea20000002700 */
[----:B----4-:R-:W-:-:S05]  /*1010*/  IADD3 R59, PT, PT, -R59, RZ, RZ ;  /* 0x000000ff3b3b7210 */ /* 0x010fca0007ffe1ff */
[----:B-1----:R-:W-:Y:S01]  /*1020*/  IMAD R59, R3, R59, UR5 ;  /* 0x00000005033b7e24 */ /* 0x002fe2000f8e023b */
[----:B---3--:R-:W-:-:S05]  /*1030*/  IADD3 R58, PT, PT, -R58, RZ, RZ ;  /* 0x000000ff3a3a7210 */ /* 0x008fca0007ffe1ff */
[----:B--2---:R-:W-:Y:S01]  /*1040*/  IMAD R58, R2, R58, UR4 ;  /* 0x00000004023a7e24 */ /* 0x004fe2000f8e023a */
[----:B------:R-:W-:Y:S06]  /*1050*/  @!P0 BRA `(.L_x_16) ;  /* 0x0000000000b88947 */ /* 0x000fec0003800000 */
[----:B------:R-:W1:Y:S01]  /*1060*/  LDC.64 R4, c[0x0][0xb18] ;  /* 0x0002c600ff047b82 */ /* 0x000e620000000a00 */
[----:B------:R-:W-:-:S07]  /*1070*/  ISETP.NE.AND P0, PT, R10, 0x1, PT ;  /* 0x000000010a00780c */ /* 0x000fce0003f05270 */
[----:B------:R-:W2:Y:S08]  /*1080*/  LDC R9, c[0x0][0xb0c] ;  /* 0x0002c300ff097b82 */ /* 0x000eb00000000800 */
[----:B------:R-:W3:Y:S08]  /*1090*/  LDC R12, c[0x0][0x370] ;  /* 0x0000dc00ff0c7b82 */ /* 0x000ef00000000800 */
[----:B------:R-:W4:Y:S01]  /*10a0*/  LDC R11, c[0x0][0x374] ;  /* 0x0000dd00ff0b7b82 */ /* 0x000f220000000800 */
[----:B-1----:R-:W-:-:S07]  /*10b0*/  ISETP.NE.AND P1, PT, R4, 0x1, PT ;  /* 0x000000010400780c */ /* 0x002fce0003f25270 */
[----:B------:R-:W3:Y:S01]  /*10c0*/  LDC.64 R6, c[0x0][0xb10] ;  /* 0x0002c400ff067b82 */ /* 0x000ee20000000a00 */
[----:B--2---:R-:W-:-:S07]  /*10d0*/  ISETP.NE.AND P2, PT, R9, 0x1, PT ;  /* 0x000000010900780c */ /* 0x004fce0003f45270 */
[----:B------:R-:W1:Y:S08]  /*10e0*/  LDC R8, c[0x0][0xb20] ;  /* 0x0002c800ff087b82 */ /* 0x000e700000000800 */
[----:B------:R-:W2:Y:S01]  /*10f0*/  LDC.64 R2, c[0x0][0xb28] ;  /* 0x0002ca00ff027b82 */ /* 0x000ea20000000a00 */
[----:B----4-:R-:W-:-:S04]  /*1100*/  IMAD.HI.U32 R13, R11, R5, RZ ;  /* 0x000000050b0d7227 */ /* 0x010fc800078e00ff */
[----:B------:R-:W-:-:S04]  /*1110*/  IMAD.HI.U32 R5, R20, R5, RZ ;  /* 0x0000000514057227 */ /* 0x000fc800078e00ff */
[----:B---3--:R-:W-:-:S05]  /*1120*/  IMAD.HI.U32 R14, R12, R6, RZ ;  /* 0x000000060c0e7227 */ /* 0x008fca00078e00ff */
[-C--:B------:R-:W-:Y:S01]  /*1130*/  @P2 SHF.R.U32.HI R12, RZ, R7.reuse, R14 ;  /* 0x00000007ff0c2219 */ /* 0x080fe2000001160e */
[----:B------:R-:W-:Y:S01]  /*1140*/  IMAD.HI.U32 R14, R21, R6, RZ ;  /* 0x00000006150e7227 */ /* 0x000fe200078e00ff */
[-C--:B-1----:R-:W-:Y:S02]  /*1150*/  @P1 SHF.R.U32.HI R11, RZ, R8.reuse, R13 ;  /* 0x00000008ff0b1219 */ /* 0x082fe4000001160d */
[----:B------:R-:W-:Y:S02]  /*1160*/  SHF.R.U32.HI R5, RZ, R8, R5 ;  /* 0x00000008ff057219 */ /* 0x000fe40000011605 */
[----:B------:R-:W-:Y:S02]  /*1170*/  SHF.R.U32.HI R14, RZ, R7, R14 ;  /* 0x00000007ff0e7219 */ /* 0x000fe4000001160e */
[----:B------:R-:W-:Y:S01]  /*1180*/  SEL R5, R20, R5, !P1 ;  /* 0x0000000514057207 */ /* 0x000fe20004800000 */
[----:B--2---:R-:W-:Y:S01]  /*1190*/  IMAD.HI.U32 R13, R11, R2, RZ ;  /* 0x000000020b0d7227 */ /* 0x004fe200078e00ff */
[----:B------:R-:W-:-:S03]  /*11a0*/  SEL R14, R21, R14, !P2 ;  /* 0x0000000e150e7207 */ /* 0x000fc60005000000 */
[----:B------:R-:W-:Y:S01]  /*11b0*/  IMAD.HI.U32 R6, R12, R2, RZ ;  /* 0x000000020c067227 */ /* 0x000fe200078e00ff */
[----:B------:R-:W-:-:S04]  /*11c0*/  @P0 SHF.R.U32.HI R11, RZ, R3, R13 ;  /* 0x00000003ff0b0219 */ /* 0x000fc8000001160d */
[----:B------:R-:W-:Y:S01]  /*11d0*/  @P0 SHF.R.U32.HI R12, RZ, R3, R6 ;  /* 0x00000003ff0c0219 */ /* 0x000fe20000011606 */
[----:B------:R-:W-:-:S04]  /*11e0*/  IMAD R11, R11, R10, RZ ;  /* 0x0000000a0b0b7224 */ /* 0x000fc800078e02ff */
[----:B------:R-:W-:Y:S01]  /*11f0*/  IMAD R6, R12, R10, RZ ;  /* 0x0000000a0c067224 */ /* 0x000fe200078e02ff */
[----:B------:R-:W-:-:S04]  /*1200*/  ISETP.GE.AND P1, PT, R5, R11, PT ;  /* 0x0000000b0500720c */ /* 0x000fc80003f26270 */
[----:B------:R-:W-:Y:S01]  /*1210*/  ISETP.GE.OR P1, PT, R14, R6, P1 ;  /* 0x000000060e00720c */ /* 0x000fe20000f26670 */
[----:B------:R-:W-:-:S05]  /*1220*/  IMAD.HI.U32 R6, R5, R2, RZ ;  /* 0x0000000205067227 */ /* 0x000fca00078e00ff */
[----:B------:R-:W-:-:S04]  /*1230*/  SHF.R.U32.HI R6, RZ, R3, R6 ;  /* 0x00000003ff067219 */ /* 0x000fc80000011606 */
[----:B------:R-:W-:-:S03]  /*1240*/  SEL R6, R5, R6, !P0 ;  /* 0x0000000605067207 */ /* 0x000fc60004000000 */
[----:B------:R-:W-:Y:S01]  /*1250*/  @!P1 IMAD.HI.U32 R7, R14, R2, RZ ;  /* 0x000000020e079227 */ /* 0x000fe200078e00ff */
[----:B------:R-:W-:-:S04]  /*1260*/  IADD3 R2, PT, PT, -R6, RZ, RZ ;  /* 0x000000ff06027210 */ /* 0x000fc80007ffe1ff */
[----:B------:R-:W-:Y:S01]  /*1270*/  @!P1 SHF.R.U32.HI R3, RZ, R3, R7 ;  /* 0x00000003ff039219 */ /* 0x000fe20000011607 */
[----:B------:R-:W-:Y:S01]  /*1280*/  IMAD R2, R10, R2, R5 ;  /* 0x000000020a027224 */ /* 0x000fe200078e0205 */
[----:B------:R-:W-:Y:S02]  /*1290*/  IADD3 R7, PT, PT, -R5, RZ, RZ ;  /* 0x000000ff05077210 */ /* 0x000fe40007ffe1ff */
[----:B------:R-:W-:-:S03]  /*12a0*/  @!P1 SEL R3, R14, R3, !P0 ;  /* 0x000000030e039207 */ /* 0x000fc60004000000 */
[----:B------:R-:W-:Y:S02]  /*12b0*/  IMAD R7, R4, R7, R20 ;  /* 0x0000000704077224 */ /* 0x000fe400078e0214 */
[--C-:B------:R-:W-:Y:S02]  /*12c0*/  @!P1 IMAD.IADD R6, R6, 0x1, -R3.reuse ;  /* 0x0000000106069824 */ /* 0x100fe400078e0a03 */
[----:B------:R-:W-:Y:S01]  /*12d0*/  @!P1 IMAD R3, R2, R12, R3 ;  /* 0x0000000c02039224 */ /* 0x000fe200078e0203 */
[----:B------:R-:W-:Y:S01]  /*12e0*/  IADD3 R2, PT, PT, -R14, RZ, RZ ;  /* 0x000000ff0e027210 */ /* 0x000fe20007ffe1ff */
[----:B------:R-:W-:Y:S02]  /*12f0*/  @!P1 IMAD R5, R6, R10, R14 ;  /* 0x0000000a06059224 */ /* 0x000fe400078e020e */
[----:B------:R-:W-:Y:S02]  /*1300*/  @!P1 IMAD.MOV.U32 R14, RZ, RZ, R3 ;  /* 0x000000ffff0e9224 */ /* 0x000fe400078e0003 */
[----:B------:R-:W-:-:S02]  /*1310*/  IMAD R2, R9, R2, R21 ;  /* 0x0000000209027224 */ /* 0x000fc400078e0215 */
[----:B------:R-:W-:Y:S02]  /*1320*/  IMAD R20, R5, R4, R7 ;  /* 0x0000000405147224 */ /* 0x000fe400078e0207 */
[----:B------:R-:W-:Y:S02]  /*1330*/  IMAD R21, R14, R9, R2 ;  /* 0x000000090e157224 */ /* 0x000fe400078e0202 */
.L_x_16:
[----:B------:R-:W1:Y:S01]  /*1340*/  LDCU UR4, c[0x0][0xb30] ;  /* 0x00016600ff0477ac */ /* 0x000e620008000800 */
[----:B------:R-:W2:Y:S08]  /*1350*/  S2UR UR37, SR_CgaCtaId ;  /* 0x00000000002579c3 */ /* 0x000eb00000008800 */
[----:B------:R-:W3:Y:S01]  /*1360*/  LDC R26, c[0x0][0xb24] ;  /* 0x0002c900ff1a7b82 */ /* 0x000ee20000000800 */
[----:B-1----:R-:W-:-:S09]  /*1370*/  UISETP.NE.AND UP1, UPT, UR4, 0x1, UPT ;  /* 0x000000010400788c */ /* 0x002fd2000bf25270 */
[----:B--2---:R-:W-:Y:S05]  /*1380*/  BRA.U UP1, `(.L_x_17) ;  /* 0x0000000101407547 */ /* 0x004fea000b800000 */
[----:B------:R-:W1:Y:S08]  /*1390*/  LDC.64 R4, c[0x0][0xb10] ;  /* 0x0002c400ff047b82 */ /* 0x000e700000000a00 */
[----:B------:R-:W2:Y:S08]  /*13a0*/  LDC.64 R2, c[0x0][0xb18] ;  /* 0x0002c600ff027b82 */ /* 0x000eb00000000a00 */
[----:B------:R-:W4:Y:S08]  /*13b0*/  LDC R6, c[0x0][0xb20] ;  /* 0x0002c800ff067b82 */ /* 0x000f300000000800 */
[----:B------:R-:W3:Y:S01]  /*13c0*/  LDC R7, c[0x0][0xb0c] ;  /* 0x0002c300ff077b82 */ /* 0x000ee20000000800 */
[----:B-1----:R-:W-:-:S05]  /*13d0*/  IMAD.HI.U32 R4, R21, R4, RZ ;  /* 0x0000000415047227 */ /* 0x002fca00078e00ff */
[----:B------:R-:W-:Y:S01]  /*13e0*/  SHF.R.U32.HI R4, RZ, R5, R4 ;  /* 0x00000005ff047219 */ /* 0x000fe20000011604 */
[----:B--2---:R-:W-:Y:S01]  /*13f0*/  IMAD.HI.U32 R3, R20, R3, RZ ;  /* 0x0000000314037227 */ /* 0x004fe200078e00ff */
[----:B------:R-:W-:-:S04]  /*1400*/  ISETP.NE.AND P0, PT, R2, 0x1, PT ;  /* 0x000000010200780c */ /* 0x000fc80003f05270 */
[----:B----4-:R-:W-:-:S04]  /*1410*/  SHF.R.U32.HI R3, RZ, R6, R3 ;  /* 0x00000006ff037219 */ /* 0x010fc80000011603 */
[----:B------:R-:W-:Y:S02]  /*1420*/  SEL R3, R20, R3, !P0 ;  /* 0x0000000314037207 */ /* 0x000fe40004000000 */
[----:B---3--:R-:W-:-:S04]  /*1430*/  ISETP.NE.AND P1, PT, R7, 0x1, PT ;  /* 0x000000010700780c */ /* 0x008fc80003f25270 */
[----:B------:R-:W-:-:S05]  /*1440*/  SEL R4, R21, R4, !P1 ;  /* 0x0000000415047207 */ /* 0x000fca0004800000 */
[----:B------:R-:W-:Y:S02]  /*1450*/  IMAD.IADD R5, R3, 0x1, -R4 ;  /* 0x0000000103057824 */ /* 0x000fe400078e0a04 */
[----:B------:R-:W-:Y:S02]  /*1460*/  IMAD.IADD R3, R4, 0x1, -R3 ;  /* 0x0000000104037824 */ /* 0x000fe400078e0a03 */
[----:B------:R-:W-:Y:S02]  /*1470*/  IMAD R21, R5, R7, R21 ;  /* 0x0000000705157224 */ /* 0x000fe400078e0215 */
[----:B------:R-:W-:-:S07]  /*1480*/  IMAD R20, R3, R2, R20 ;  /* 0x0000000203147224 */ /* 0x000fce00078e0214 */
.L_x_17:
[----:B------:R-:W-:Y:S01]  /*1490*/  BAR.SYNC.DEFER_BLOCKING 0x0 ;  /* 0x0000000000007b1d */ /* 0x000fe20000010000 */
[----:B------:R-:W-:Y:S01]  /*14a0*/  UISETP.NE.AND UP1, UPT, UR8, 0x2, UPT ;  /* 0x000000020800788c */ /* 0x000fe2000bf25270 */
[----:B------:R-:W-:Y:S02]  /*14b0*/  ISETP.NE.OR P5, PT, R0, 0x2, !P5 ;  /* 0x000000020000780c */ /* 0x000fe40006fa5670 */
[----:B------:R-:W-:-:S06]  /*14c0*/  LOP3.LUT R2, R70, 0x1f, RZ, 0xc0, !PT ;  /* 0x0000001f46027812 */ /* 0x000fcc00078ec0ff */
[----:B------:R-:W-:Y:S05]  /*14d0*/  BRA.U UP1, `(.L_x_18) ;  /* 0x0000001501987547 */ /* 0x000fea000b800000 */
[----:B------:R-:W1:Y:S01]  /*14e0*/  LDCU UR13, c[0x0][0x38c] ;  /* 0x00007180ff0d77ac */ /* 0x000e620008000800 */
[----:B------:R-:W2:Y:S01]  /*14f0*/  LDC R8, c[0x0][0x370] ;  /* 0x0000dc00ff087b82 */ /* 0x000ea20000000800 */
[----:B------:R-:W-:Y:S01]  /*1500*/  PLOP3.LUT P1, PT, PT, PT, UP2, 0x80, 0x8 ;  /* 0x000000000008781c */ /* 0x000fe20003f2f028 */
[----:B------:R-:W-:Y:S01]  /*1510*/  IMAD.MOV.U32 R15, RZ, RZ, 0x1 ;  /* 0x00000001ff0f7424 */ /* 0x000fe200078e00ff */
[----:B------:R-:W-:Y:S01]  /*1520*/  ISETP.EQ.OR P4, PT, R2, RZ, P5 ;  /* 0x000000ff0200720c */ /* 0x000fe20002f82670 */
[----:B------:R-:W-:Y:S01]  /*1530*/  IMAD.MOV.U32 R14, RZ, RZ, RZ ;  /* 0x000000ffff0e7224 */ /* 0x000fe200078e00ff */
[----:B------:R-:W-:Y:S02]  /*1540*/  PLOP3.LUT P1, PT, P1, PT, PT, 0x8, 0x80 ;  /* 0x000000000080781c */ /* 0x000fe40000f2e170 */
[----:B------:R-:W-:Y:S01]  /*1550*/  CS2R R12, SRZ ;  /* 0x00000000000c7805 */ /* 0x000fe2000001ff00 */
[----:B------:R-:W-:Y:S01]  /*1560*/  IMAD.MOV.U32 R11, RZ, RZ, 0x1 ;  /* 0x00000001ff0b7424 */ /* 0x000fe200078e00ff */
[----:B------:R-:W4:Y:S01]  /*1570*/  LDC R0, c[0x0][0x374] ;  /* 0x0000dd00ff007b82 */ /* 0x000f220000000800 */
[----:B------:R-:W2:Y:S01]  /*1580*/  LDCU.64 UR22, c[0x0][0x348] ;  /* 0x00006900ff1677ac */ /* 0x000ea20008000a00 */
[----:B------:R-:W-:Y:S01]  /*1590*/  UMOV UR6, URZ ;  /* 0x000000ff00067c82 */ /* 0x000fe20008000000 */
[----:B-1----:R-:W-:-:S04]  /*15a0*/  UIADD3 UR5, UPT, UPT, UR13, 0x3f, URZ ;  /* 0x0000003f0d057890 */ /* 0x002fc8000fffe0ff */
[----:B------:R-:W-:-:S04]  /*15b0*/  USHF.R.S32.HI UR4, URZ, 0x1f, UR5 ;  /* 0x0000001fff047899 */ /* 0x000fc80008011405 */
[----:B------:R-:W-:-:S04]  /*15c0*/  ULEA.HI UR4, UR4, UR5, URZ, 0x6 ;  /* 0x0000000504047291 */ /* 0x000fc8000f8f30ff */
[----:B------:R-:W-:Y:S02]  /*15d0*/  USHF.R.S32.HI UR15, URZ, 0x6, UR4 ;  /* 0x00000006ff0f7899 */ /* 0x000fe40008011404 */
[----:B------:R-:W-:Y:S02]  /*15e0*/  UIADD3 UR4, UPT, UPT, UR13, -0x1, URZ ;  /* 0xffffffff0d047890 */ /* 0x000fe4000fffe0ff */
[----:B------:R-:W-:Y:S02]  /*15f0*/  UISETP.LT.U32.AND UP0, UPT, UR15, 0xd, UPT ;  /* 0x0000000d0f00788c */ /* 0x000fe4000bf01070 */
[----:B------:R-:W-:Y:S02]  /*1600*/  UISETP.GE.U32.AND UP1, UPT, UR4, -0x7f, UPT ;  /* 0xffffff810400788c */ /* 0x000fe4000bf26070 */
[----:B------:R-:W-:Y:S02]  /*1610*/  USEL UR14, UR15, 0xd, UP0 ;  /* 0x0000000d0f0e7887 */ /* 0x000fe40008000000 */
[----:B------:R-:W-:-:S02]  /*1620*/  UIADD3 UR13, UPT, UPT, UR13, 0x7e, URZ ;  /* 0x0000007e0d0d7890 */ /* 0x000fc4000fffe0ff */
[----:B------:R-:W-:Y:S02]  /*1630*/  UIADD3 UR5, UPT, UPT, UR14, -0x1, URZ ;  /* 0xffffffff0e057890 */ /* 0x000fe4000fffe0ff */
[----:B------:R-:W-:-:S03]  /*1640*/  UIADD3 UR7, UPT, UPT, UR15, -UR14, URZ ;  /* 0x8000000e0f077290 */ /* 0x000fc6000fffe0ff */
[----:B------:R-:W-:-:S04]  /*1650*/  @UP1 UIADD3 UR5, UPT, UPT, UR14, URZ, URZ ;  /* 0x000000ff0e051290 */ /* 0x000fc8000fffe0ff */
[----:B--2---:R-:W-:-:S12]  /*1660*/  UIADD3 UR5, UPT, UPT, UR5, 0x1, URZ ;  /* 0x0000000105057890 */ /* 0x004fd8000fffe0ff */
.L_x_36:
[----:B------:R-:W-:Y:S01]  /*1670*/  UISETP.NE.AND UP0, UPT, UR37, URZ, UPT ;  /* 0x000000ff2500728c */ /* 0x000fe2000bf05270 */
[----:B------:R-:W1:Y:S08]  /*1680*/  S2UR UR37, SR_CgaCtaId ;  /* 0x00000000002579c3 */ /* 0x000e700000008800 */
[----:B------:R-:W-:Y:S05]  /*1690*/  BRA.U UP0, `(.L_x_19) ;  /* 0x0000000100347547 */ /* 0x000fea000b800000 */
[----:B------:R-:W2:Y:S01]  /*16a0*/  S2R R2, SR_CgaCtaId ;  /* 0x0000000000027919 */ /* 0x000ea20000008800 */
[----:B------:R-:W-:-:S04]  /*16b0*/  MOV R3, 0x400 ;  /* 0x0000040000037802 */ /* 0x000fc80000000f00 */
[----:B--2---:R-:W-:Y:S02]  /*16c0*/  LEA R2, R2, R3, 0x18 ;  /* 0x0000000302027211 */ /* 0x004fe400078ec0ff */
[----:B------:R-:W-:-:S03]  /*16d0*/  SHF.L.U32 R3, R11, 0x1f, RZ ;  /* 0x0000001f0b037819 */ /* 0x000fc600000006ff */
[----:B------:R-:W-:-:S04]  /*16e0*/  IMAD R2, R12, 0x8, R2 ;  /* 0x000000080c027824 */ /* 0x000fc800078e0202 */
[----:B------:R-:W2:Y:S02]  /*16f0*/  SYNCS.PHASECHK.TRANS64.TRYWAIT P0, [R2+URZ+0x180], R3 ;  /* 0x00018003020075a7 */ /* 0x000ea400080011ff */
[----:B--2---:R-:W-:Y:S05]  /*1700*/  @!P0 BRA `(.L_x_20) ;  /* 0x0000005c002c8947 */ /* 0x004fea0003800000 */
.L_x_125:
[----:B------:R-:W-:Y:S01]  /*1710*/  VIADD R12, R12, 0x1 ;  /* 0x000000010c0c7836 */ /* 0x000fe20000000000 */
[----:B------:R2:W-:Y:S04]  /*1720*/  SYNCS.ARRIVE.TRANS64.A1T0 RZ, [R2+URZ+0x170], RZ ;  /* 0x000170ff02ff79a7 */ /* 0x0005e800081000ff */
[----:B------:R-:W-:-:S04]  /*1730*/  ISETP.NE.AND P0, PT, R12, 0x2, PT ;  /* 0x000000020c00780c */ /* 0x000fc80003f05270 */
[----:B------:R-:W-:Y:S02]  /*1740*/  SEL R12, R12, RZ, P0 ;  /* 0x000000ff0c0c7207 */ /* 0x000fe40000000000 */
[----:B--2---:R-:W-:-:S04]  /*1750*/  SEL R2, RZ, 0x1, P0 ;  /* 0x00000001ff027807 */ /* 0x004fc80000000000 */
[----:B------:R-:W-:-:S07]  /*1760*/  LOP3.LUT R11, R11, R2, RZ, 0x3c, !PT ;  /* 0x000000020b0b7212 */ /* 0x000fce00078e3cff */
.L_x_19:
[----:B------:R-:W-:Y:S01]  /*1770*/  UMOV UR4, 0x400 ;  /* 0x0000040000047882 */ /* 0x000fe20000000000 */
[----:B------:R-:W-:Y:S01]  /*1780*/  SHF.L.U32 R2, R15, 0x1f, RZ ;  /* 0x0000001f0f027819 */ /* 0x000fe200000006ff */
[----:B-1----:R-:W-:Y:S01]  /*1790*/  ULEA UR4, UR37, UR4, 0x18 ;  /* 0x0000000425047291 */ /* 0x002fe2000f8ec0ff */
[----:B------:R-:W-:Y:S01]  /*17a0*/  R2UR UR35, R21 ;  /* 0x00000000152372ca */ /* 0x000fe200000e0000 */
[----:B------:R-:W-:Y:S01]  /*17b0*/  UISETP.GE.U32.AND UP0, UPT, UR13, 0x7f, UPT ;  /* 0x0000007f0d00788c */ /* 0x000fe2000bf06070 */
[----:B------:R-:W-:Y:S01]  /*17c0*/  R2UR UR11, R20 ;  /* 0x00000000140b72ca */ /* 0x000fe200000e0000 */
[----:B------:R-:W-:Y:S01]  /*17d0*/  ULEA UR8, UR6, UR4, 0x3 ;  /* 0x0000000406087291 */ /* 0x000fe2000f8e18ff */
[----:B------:R-:W-:-:S08]  /*17e0*/  UMOV UR24, URZ ;  /* 0x000000ff00187c82 */ /* 0x000fd00008000000 */
[----:B------:R1:W2:Y:S01]  /*17f0*/  SYNCS.PHASECHK.TRANS64.TRYWAIT P0, [UR8+0x68], R2 ;  /* 0x00006802ff0075a7 */ /* 0x0002a20008001108 */
[----:B------:R-:W-:Y:S02]  /*1800*/  USHF.L.U32 UR35, UR35, 0x6, URZ ;  /* 0x0000000623237899 */ /* 0x000fe400080006ff */
[----:B------:R-:W-:Y:S01]  /*1810*/  USHF.L.U32 UR11, UR11, 0x6, URZ ;  /* 0x000000060b0b7899 */ /* 0x000fe200080006ff */
[----:B------:R-:W-:Y:S11]  /*1820*/  BRA.U !UP0, `(.L_x_21) ;  /* 0x0000000108a47547 */ /* 0x000ff6000b800000 */
[----:B------:R-:W-:Y:S01]  /*1830*/  UMOV UR16, URZ ;  /* 0x000000ff00107c82 */ /* 0x000fe20008000000 */
[----:B------:R-:W-:-:S05]  /*1840*/  UMOV UR17, UR6 ;  /* 0x0000000600117c82 */ /* 0x000fca0008000000 */
.L_x_26:
[----:B-1----:R-:W-:Y:S01]  /*1850*/  ULEA UR33, UR17, UR4, 0x3 ;  /* 0x0000000411217291 */ /* 0x002fe2000f8e18ff */
[----:B--2---:R-:W-:Y:S01]  /*1860*/  @!P5 MOV R3, 0x4000 ;  /* 0x000040000003d802 */ /* 0x004fe20000000f00 */
[----:B--2---:R-:W-:Y:S10]  /*1870*/  @P0 BRA `(.L_x_22) ;  /* 0x00000000000c0947 */ /* 0x004ff40003800000 */
[----:B------:R-:W-:-:S04]  /*1880*/  SHF.L.U32 R4, R15, 0x1f, RZ ;  /* 0x0000001f0f047819 */ /* 0x000fc800000006ff */
[----:B------:R-:W2:Y:S02]  /*1890*/  SYNCS.PHASECHK.TRANS64.TRYWAIT P0, [UR33+0x68], R4 ;  /* 0x00006804ff0075a7 */ /* 0x000ea40008001121 */
[----:B--2---:R-:W-:Y:S05]  /*18a0*/  @!P0 BRA `(.L_x_23) ;  /* 0x0000005800d88947 */ /* 0x004fea0003800000 */
.L_x_22:
[----:B------:R2:W-:Y:S01]  /*18b0*/  @!P5 SYNCS.ARRIVE.TRANS64 RZ, [UR33], R3 ;  /* 0x00000003ffffd9a7 */ /* 0x0005e20008000021 */
[----:B------:R-:W-:Y:S04]  /*18c0*/  BSSY.RECONVERGENT B0, `(.L_x_24) ;  /* 0x0000003000007945 */ /* 0x000fe80003800200 */
[----:B------:R-:W-:Y:S05]  /*18d0*/  @P4 BRA `(.L_x_25) ;  /* 0x0000000000044947 */ /* 0x000fea0003800000 */
[----:B------:R-:W-:Y:S05]  /*18e0*/  BPT.TRAP 0x1 ;  /* 0x000000040000795c */ /* 0x000fea0000300000 */
.L_x_25:
[----:B------:R-:W-:Y:S05]  /*18f0*/  BSYNC.RECONVERGENT B0 ;  /* 0x0000000000007941 */ /* 0x000fea0003800200 */
.L_x_24:
[----:B------:R-:W-:Y:S02]  /*1900*/  UIADD3 UR6, UPT, UPT, UR17, 0x1, URZ ;  /* 0x0000000111067890 */ /* 0x000fe4000fffe0ff */
[----:B------:R-:W-:Y:S02]  /*1910*/  UIADD3 UR26, UP1, UPT, UR22, 0x80, URZ ;  /* 0x00000080161a7890 */ /* 0x000fe4000ff3e0ff */
[----:B------:R-:W-:Y:S02]  /*1920*/  UISETP.NE.AND UP0, UPT, UR6, 0xd, UPT ;  /* 0x0000000d0600788c */ /* 0x000fe4000bf05270 */
[----:B------:R-:W-:Y:S02]  /*1930*/  USHF.L.U32 UR34, UR16, 0x6, URZ ;  /* 0x0000000610227899 */ /* 0x000fe400080006ff */
[----:B------:R-:W-:Y:S02]  /*1940*/  USEL UR9, URZ, 0x1, UP0 ;  /* 0x00000001ff097887 */ /* 0x000fe40008000000 */
[----:B------:R-:W-:-:S02]  /*1950*/  USEL UR6, UR6, URZ, UP0 ;  /* 0x000000ff06067287 */ /* 0x000fc40008000000 */
[----:B------:R-:W-:Y:S02]  /*1960*/  UIADD3 UR20, UP0, UPT, UR22, 0x180, URZ ;  /* 0x0000018016147890 */ /* 0x000fe4000ff1e0ff */
[----:B------:R-:W-:Y:S01]  /*1970*/  ULEA UR8, UR6, UR4, 0x3 ;  /* 0x0000000406087291 */ /* 0x000fe2000f8e18ff */
[----:B------:R-:W-:Y:S01]  /*1980*/  LOP3.LUT R15, R15, UR9, RZ, 0x3c, !PT ;  /* 0x000000090f0f7c12 */ /* 0x000fe2000f8e3cff */
[----:B------:R-:W-:Y:S02]  /*1990*/  UIADD3.X UR27, UPT, UPT, URZ, UR23, URZ, UP1, !UPT ;  /* 0x00000017ff1b7290 */ /* 0x000fe40008ffe4ff */
[----:B------:R-:W-:Y:S01]  /*19a0*/  UIADD3.X UR21, UPT, UPT, URZ, UR23, URZ, UP0, !UPT ;  /* 0x00000017ff157290 */ /* 0x000fe200087fe4ff */
[----:B-1----:R-:W-:Y:S01]  /*19b0*/  SHF.L.U32 R2, R15, 0x1f, RZ ;  /* 0x0000001f0f027819 */ /* 0x002fe200000006ff */
[----:B------:R-:W-:Y:S01]  /*19c0*/  UMOV UR18, 0x0 ;  /* 0x0000000000127882 */ /* 0x000fe20000000000 */
[----:B------:R-:W-:Y:S01]  /*19d0*/  UMOV UR19, 0x10000000 ;  /* 0x1000000000137882 */ /* 0x000fe20000000000 */
[----:B------:R-:W-:Y:S01]  /*19e0*/  UMOV UR12, UR36 ;  /* 0x00000024000c7c82 */ /* 0x000fe20008000000 */
[----:B------:R1:W1:Y:S01]  /*19f0*/  SYNCS.PHASECHK.TRANS64.TRYWAIT P0, [UR8+0x68], R2 ;  /* 0x00006802ff0075a7 */ /* 0x0002620008001108 */
[----:B------:R-:W-:Y:S01]  /*1a00*/  ULEA UR8, UR17, UR4, 0xd ;  /* 0x0000000411087291 */ /* 0x000fe2000f8e68ff */
[----:B------:R-:W-:Y:S01]  /*1a10*/  UMOV UR9, UR33 ;  /* 0x0000002100097c82 */ /* 0x000fe20008000000 */
[----:B------:R-:W-:-:S02]  /*1a20*/  UMOV UR10, UR34 ;  /* 0x00000022000a7c82 */ /* 0x000fc40008000000 */
[----:B------:R-:W-:Y:S02]  /*1a30*/  UIADD3 UR32, UPT, UPT, UR8, 0x3400, URZ ;  /* 0x0000340008207890 */ /* 0x000fe4000fffe0ff */
[----:B------:R-:W-:Y:S02]  /*1a40*/  UIADD3 UR8, UPT, UPT, UR8, 0x1d400, URZ ;  /* 0x0001d40008087890 */ /* 0x000fe4000fffe0ff */
[----:B------:R-:W-:Y:S01]  /*1a50*/  UIADD3 UR16, UPT, UPT, UR16, 0x1, URZ ;  /* 0x0000000110107890 */ /* 0x000fe2000fffe0ff */
[----:B------:R-:W-:Y:S01]  /*1a60*/  UMOV UR24, UR5 ;  /* 0x0000000500187c82 */ /* 0x000fe20008000000 */
[----:B------:R-:W-:Y:S02]  /*1a70*/  UMOV UR17, UR6 ;  /* 0x0000000600117c82 */ /* 0x000fe40008000000 */
[----:B------:R-:W-:Y:S01]  /*1a80*/  UISETP.NE.AND UP0, UPT, UR16, UR5, UPT ;  /* 0x000000051000728c */ /* 0x000fe2000bf05270 */
[----:B------:R1:W-:Y:S02]  /*1a90*/  UTMALDG.3D [UR32], [UR26], desc[UR18] ;  /* 0x000012201a0075b4 */ /* 0x0003e40008011000 */
[----:B------:R1:W-:Y:S06]  /*1aa0*/  UTMALDG.3D [UR8], [UR20], desc[UR18] ;  /* 0x00001208140075b4 */ /* 0x0003ec0008011000 */
[----:B------:R-:W-:Y:S05]  /*1ab0*/  BRA.U UP0, `(.L_x_26) ;  /* 0xfffffffd00647547 */ /* 0x000fea000b83ffff */
.L_x_21:
[----:B-1----:R-:W-:Y:S01]  /*1ac0*/  ULEA UR8, UR6, UR4, 0x3 ;  /* 0x0000000406087291 */ /* 0x002fe2000f8e18ff */
[----:B------:R-:W-:Y:S01]  /*1ad0*/  SHF.L.U32 R2, R15, 0x1f, RZ ;  /* 0x0000001f0f027819 */ /* 0x000fe200000006ff */
[----:B------:R-:W-:Y:S01]  /*1ae0*/  @!P1 SYNCS.ARRIVE.TRANS64.A1T0 RZ, [UR4+0x108], RZ ;  /* 0x000108ffffff99a7 */ /* 0x000fe20008100004 */
[----:B------:R-:W-:-:S06]  /*1af0*/  UISETP.GT.AND UP0, UPT, UR15, UR14, UPT ;  /* 0x0000000e0f00728c */ /* 0x000fcc000bf04270 */
[----:B--2---:R1:W2:Y:S03]  /*1b00*/  SYNCS.PHASECHK.TRANS64.TRYWAIT P0, [UR8+0x68], R2 ;  /* 0x00006802ff0075a7 */ /* 0x0042a60008001108 */
[----:B------:R-:W-:Y:S05]  /*1b10*/  BRA.U !UP0, `(.L_x_27) ;  /* 0x0000000108a87547 */ /* 0x000fea000b800000 */
[----:B------:R-:W-:Y:S01]  /*1b20*/  UIADD3 UR21, UPT, UPT, UR7, UR24, URZ ;  /* 0x0000001807157290 */ /* 0x000fe2000fffe0ff */
[----:B------:R-:W-:-:S11]  /*1b30*/  UMOV UR25, UR6 ;  /* 0x0000000600197c82 */ /* 0x000fd60008000000 */
.L_x_32:
[----:B-1----:R-:W-:Y:S01]  /*1b40*/  ULEA UR17, UR25, UR4, 0x3 ;  /* 0x0000000419117291 */ /* 0x002fe2000f8e18ff */
[----:B--2---:R-:W-:Y:S01]  /*1b50*/  @!P5 MOV R3, 0x4000 ;  /* 0x000040000003d802 */ /* 0x004fe20000000f00 */
[----:B--2---:R-:W-:Y:S10]  /*1b60*/  @P0 BRA `(.L_x_28) ;  /* 0x00000000000c0947 */ /* 0x004ff40003800000 */
[----:B------:R-:W-:-:S04]  /*1b70*/  SHF.L.U32 R4, R15, 0x1f, RZ ;  /* 0x0000001f0f047819 */ /* 0x000fc800000006ff */
[----:B------:R-:W2:Y:S02]  /*1b80*/  SYNCS.PHASECHK.TRANS64.TRYWAIT P0, [UR17+0x68], R4 ;  /* 0x00006804ff0075a7 */ /* 0x000ea40008001111 */
[----:B--2---:R-:W-:Y:S05]  /*1b90*/  @!P0 BRA `(.L_x_29) ;  /* 0x0000005800348947 */ /* 0x004fea0003800000 */
.L_x_28:
[----:B------:R2:W-:Y:S01]  /*1ba0*/  @!P5 SYNCS.ARRIVE.TRANS64 RZ, [UR17], R3 ;  /* 0x00000003ffffd9a7 */ /* 0x0005e20008000011 */
[----:B------:R-:W-:Y:S04]  /*1bb0*/  BSSY.RECONVERGENT B0, `(.L_x_30) ;  /* 0x0000003000007945 */ /* 0x000fe80003800200 */
[----:B------:R-:W-:Y:S05]  /*1bc0*/  @P4 BRA `(.L_x_31) ;  /* 0x0000000000044947 */ /* 0x000fea0003800000 */
[----:B------:R-:W-:Y:S05]  /*1bd0*/  BPT.TRAP 0x1 ;  /* 0x000000040000795c */ /* 0x000fea0000300000 */
.L_x_31:
[----:B------:R-:W-:Y:S05]  /*1be0*/  BSYNC.RECONVERGENT B0 ;  /* 0x0000000000007941 */ /* 0x000fea0003800200 */
.L_x_30:
        /* <DEDUP_REMOVED lines=20> */
[----:B------:R-:W-:Y:S01]  /*1d30*/  UIADD3 UR8, UPT, UPT, UR8, 0x1d400, URZ ;  /* 0x0001d40008087890 */ /* 0x000fe2000fffe0ff */
[----:B------:R-:W-:Y:S01]  /*1d40*/  UMOV UR9, UR17 ;  /* 0x0000001100097c82 */ /* 0x000fe20008000000 */
[----:B------:R-:W-:Y:S01]  /*1d50*/  UMOV UR10, UR18 ;  /* 0x00000012000a7c82 */ /* 0x000fe20008000000 */
[----:B------:R-:W-:Y:S01]  /*1d60*/  UIADD3 UR24, UPT, UPT, UR24, 0x1, URZ ;  /* 0x0000000118187890 */ /* 0x000fe2000fffe0ff */
[----:B------:R-:W-:-:S03]  /*1d70*/  UMOV UR25, UR6 ;  /* 0x0000000600197c82 */ /* 0x000fc60008000000 */
[----:B------:R1:W-:Y:S01]  /*1d80*/  UTMALDG.3D [UR16], [UR30], desc[UR26] ;  /* 0x00001a101e0075b4 */ /* 0x0003e20008011000 */
[----:B------:R-:W-:Y:S01]  /*1d90*/  UISETP.NE.AND UP0, UPT, UR24, UR21, UPT ;  /* 0x000000151800728c */ /* 0x000fe2000bf05270 */
[----:B------:R1:W-:Y:S08]  /*1da0*/  UTMALDG.3D [UR8], [UR28], desc[UR26] ;  /* 0x00001a081c0075b4 */ /* 0x0003f00008011000 */
[----:B------:R-:W-:Y:S05]  /*1db0*/  BRA.U UP0, `(.L_x_32) ;  /* 0xfffffffd00607547 */ /* 0x000fea000b83ffff */
.L_x_27:
[C---:B-1----:R-:W-:Y:S01]  /*1dc0*/  LEA R2, R14.reuse, UR4, 0x3 ;  /* 0x000000040e027c11 */ /* 0x042fe2000f8e18ff */
[----:B------:R-:W-:Y:S01]  /*1dd0*/  NOP ;  /* 0x0000000000007918 */ /* 0x000fe20000000000 */
[----:B--2---:R-:W-:Y:S02]  /*1de0*/  SHF.L.U32 R3, R13, 0x1f, RZ ;  /* 0x0000001f0d037819 */ /* 0x004fe400000006ff */
[----:B------:R-:W-:Y:S02]  /*1df0*/  LEA R4, R14, UR4, 0x4 ;  /* 0x000000040e047c11 */ /* 0x000fe4000f8e20ff */
[----:B------:R-:W1:Y:S02]  /*1e00*/  SYNCS.PHASECHK.TRANS64.TRYWAIT P0, [R2+URZ+0x110], R3 ;  /* 0x00011003020075a7 */ /* 0x000e6400080011ff */
[----:B-1----:R-:W-:Y:S05]  /*1e10*/  @!P0 BRA `(.L_x_33) ;  /* 0x0000005400ac8947 */ /* 0x002fea0003800000 */
.L_x_128:
[----:B------:R-:W2:Y:S01]  /*1e20*/  LDS.128 R4, [R4+0x1a0] ;  /* 0x0001a00004047984 */ /* 0x000ea20000000c00 */
[----:B---3--:R-:W-:Y:S01]  /*1e30*/  ISETP.GE.AND P0, PT, R26, 0x1, PT ;  /* 0x000000011a00780c */ /* 0x008fe20003f06270 */
[----:B-1----:R-:W-:Y:S01]  /*1e40*/  VIADD R2, R2, 0x120 ;  /* 0x0000012002027836 */ /* 0x002fe20000000000 */
[----:B------:R-:W-:Y:S01]  /*1e50*/  @!PT LDS RZ, [RZ] ;  /* 0x00000000fffff984 */ /* 0x000fe20000000800 */
[----:B------:R-:W-:Y:S01]  /*1e60*/  @!PT LDS RZ, [RZ] ;  /* 0x00000000fffff984 */ /* 0x000fe20000000800 */
[----:B------:R-:W-:Y:S01]  /*1e70*/  @!PT LDS RZ, [RZ] ;  /* 0x00000000fffff984 */ /* 0x000fe20000000800 */
[----:B------:R-:W-:Y:S01]  /*1e80*/  @!PT LDS RZ, [RZ] ;  /* 0x00000000fffff984 */ /* 0x000fe20000000800 */
[----:B------:R1:W-:Y:S06]  /*1e90*/  MEMBAR.ALL.CTA ;  /* 0x0000000000007992 */ /* 0x0003ec0000008000 */
[----:B-1----:R-:W1:Y:S01]  /*1ea0*/  FENCE.VIEW.ASYNC.S ;  /* 0x00000000000073c6 */ /* 0x002e620000000000 */
[----:B------:R-:W-:-:S04]  /*1eb0*/  PRMT R2, RZ, 0x654, R2 ;  /* 0x00000654ff027816 */ /* 0x000fc80000000002 */
[----:B-1----:R1:W-:Y:S01]  /*1ec0*/  SYNCS.ARRIVE.TRANS64.RED.A1T0 RZ, [R2+URZ], RZ ;  /* 0x000000ff02ff79a7 */ /* 0x0023e200081004ff */
[----:B--2---:R-:W-:-:S13]  /*1ed0*/  LOP3.LUT P2, RZ, R6, 0x1, RZ, 0xc0, !PT ;  /* 0x0000000106ff7812 */ /* 0x004fda000784c0ff */
[----:B------:R-:W-:Y:S01]  /*1ee0*/  @P2 SHF.R.U32.HI R3, RZ, 0x10, R5 ;  /* 0x00000010ff032819 */ /* 0x000fe20000011605 */
[----:B------:R-:W-:Y:S01]  /*1ef0*/  VOTEU.ANY UP0, P2 ;  /* 0x0000000000ff7886 */ /* 0x000fe20001000100 */
[----:B------:R-:W-:Y:S02]  /*1f00*/  @P2 MOV R10, R4 ;  /* 0x00000004000a2202 */ /* 0x000fe40000000f00 */
[----:B------:R-:W-:Y:S02]  /*1f10*/  @P2 R2UR.BROADCAST UR8, R3 ;  /* 0x00000000030822ca */ /* 0x000fe400008e0000 */
[----:B------:R-:W-:-:S11]  /*1f20*/  @P2 LOP3.LUT R9, R5, 0xffff, RZ, 0xc0, !PT ;  /* 0x0000ffff05092812 */ /* 0x000fd600078ec0ff */
[----:B------:R-:W-:Y:S01]  /*1f30*/  @UP0 UMOV UR36, UR8 ;  /* 0x0000000800240c82 */ /* 0x000fe20008000000 */
[----:B-1----:R-:W-:Y:S05]  /*1f40*/  @!P0 BRA `(.L_x_34) ;  /* 0x0000000000b88947 */ /* 0x002fea0003800000 */
[----:B------:R-:W4:Y:S01]  /*1f50*/  LDC.64 R4, c[0x0][0xb18] ;  /* 0x0002c600ff047b82 */ /* 0x000f220000000a00 */
[----:B------:R-:W-:-:S07]  /*1f60*/  ISETP.NE.AND P3, PT, R26, 0x1, PT ;  /* 0x000000011a00780c */ /* 0x000fce0003f65270 */
[----:B------:R-:W1:Y:S08]  /*1f70*/  LDC.64 R6, c[0x0][0xb10] ;  /* 0x0002c400ff067b82 */ /* 0x000e700000000a00 */
[----:B------:R-:W2:Y:S08]  /*1f80*/  LDC R16, c[0x0][0xb20] ;  /* 0x0002c800ff107b82 */ /* 0x000eb00000000800 */
[----:B------:R-:W3:Y:S01]  /*1f90*/  LDC R17, c[0x0][0xb0c] ;  /* 0x0002c300ff117b82 */ /* 0x000ee20000000800 */
[----:B----4-:R-:W-:Y:S01]  /*1fa0*/  IMAD.HI.U32 R19, R0, R5, RZ ;  /* 0x0000000500137227 */ /* 0x010fe200078e00ff */
[----:B------:R-:W-:-:S03]  /*1fb0*/  ISETP.NE.AND P0, PT, R4, 0x1, PT ;  /* 0x000000010400780c */ /* 0x000fc60003f05270 */
[----:B------:R-:W-:-:S03]  /*1fc0*/  IMAD.HI.U32 R5, R9, R5, RZ ;  /* 0x0000000509057227 */ /* 0x000fc600078e00ff */
[----:B------:R-:W4:Y:S01]  /*1fd0*/  LDC.64 R2, c[0x0][0xb28] ;  /* 0x0002ca00ff027b82 */ /* 0x000f220000000a00 */
[----:B-1----:R-:W-:-:S04]  /*1fe0*/  IMAD.HI.U32 R20, R8, R6, RZ ;  /* 0x0000000608147227 */ /* 0x002fc800078e00ff */
[----:B------:R-:W-:Y:S01]  /*1ff0*/  IMAD.HI.U32 R21, R10, R6, RZ ;  /* 0x000000060a157227 */ /* 0x000fe200078e00ff */
[----:B------:R-:W-:Y:S02]  /*2000*/  SHF.R.U32.HI R20, RZ, R7, R20 ;  /* 0x00000007ff147219 */ /* 0x000fe40000011614 */
[-C--:B--2---:R-:W-:Y:S02]  /*2010*/  SHF.R.U32.HI R19, RZ, R16.reuse, R19 ;  /* 0x00000010ff137219 */ /* 0x084fe40000011613 */
[----:B------:R-:W-:Y:S02]  /*2020*/  SHF.R.U32.HI R5, RZ, R16, R5 ;  /* 0x00000010ff057219 */ /* 0x000fe40000011605 */
[----:B------:R-:W-:Y:S02]  /*2030*/  SEL R19, R0, R19, !P0 ;  /* 0x0000001300137207 */ /* 0x000fe40004000000 */
[----:B------:R-:W-:Y:S02]  /*2040*/  SHF.R.U32.HI R21, RZ, R7, R21 ;  /* 0x00000007ff157219 */ /* 0x000fe40000011615 */
[----:B---3--:R-:W-:-:S02]  /*2050*/  ISETP.NE.AND P1, PT, R17, 0x1, PT ;  /* 0x000000011100780c */ /* 0x008fc40003f25270 */
[----:B------:R-:W-:Y:S02]  /*2060*/  SEL R5, R9, R5, !P0 ;  /* 0x0000000509057207 */ /* 0x000fe40004000000 */
[----:B------:R-:W-:Y:S02]  /*2070*/  SEL R20, R8, R20, !P1 ;  /* 0x0000001408147207 */ /* 0x000fe40004800000 */
[----:B------:R-:W-:Y:S01]  /*2080*/  SEL R21, R10, R21, !P1 ;  /* 0x000000150a157207 */ /* 0x000fe20004800000 */
[----:B----4-:R-:W-:-:S04]  /*2090*/  IMAD.HI.U32 R18, R19, R2, RZ ;  /* 0x0000000213127227 */ /* 0x010fc800078e00ff */
        /* <DEDUP_REMOVED lines=10> */
[----:B------:R-:W-:-:S04]  /*2140*/  @!P0 IMAD.HI.U32 R7, R21, R2, RZ ;  /* 0x0000000215078227 */ /* 0x000fc800078e00ff */
[----:B------:R-:W-:Y:S01]  /*2150*/  IMAD.MOV R2, RZ, RZ, -R6 ;  /* 0x000000ffff027224 */ /* 0x000fe200078e0a06 */
[----:B------:R-:W-:Y:S02]  /*2160*/  @!P0 SHF.R.U32.HI R3, RZ, R3, R7 ;  /* 0x00000003ff038219 */ /* 0x000fe40000011607 */
[----:B------:R-:W-:Y:S01]  /*2170*/  IADD3 R7, PT, PT, -R5, RZ, RZ ;  /* 0x000000ff05077210 */ /* 0x000fe20007ffe1ff */
[----:B------:R-:W-:Y:S01]  /*2180*/  IMAD R2, R26, R2, R5 ;  /* 0x000000021a027224 */ /* 0x000fe200078e0205 */
        /* <DEDUP_REMOVED lines=10> */
.L_x_34:
[----:B------:R-:W1:Y:S02]  /*2230*/  LDCU UR8, c[0x0][0xb30] ;  /* 0x00016600ff0877ac */ /* 0x000e640008000800 */
[----:B-1----:R-:W-:-:S09]  /*2240*/  UISETP.NE.AND UP0, UPT, UR8, 0x1, UPT ;  /* 0x000000010800788c */ /* 0x002fd2000bf05270 */
[----:B------:R-:W-:Y:S05]  /*2250*/  BRA.U UP0, `(.L_x_35) ;  /* 0x0000000100407547 */ /* 0x000fea000b800000 */
[----:B------:R-:W1:Y:S08]  /*2260*/  LDC.64 R4, c[0x0][0xb10] ;  /* 0x0002c400ff047b82 */ /* 0x000e700000000a00 */
[----:B------:R-:W2:Y:S08]  /*2270*/  LDC.64 R2, c[0x0][0xb18] ;  /* 0x0002c600ff027b82 */ /* 0x000eb00000000a00 */
[----:B------:R-:W3:Y:S08]  /*2280*/  LDC R6, c[0x0][0xb20] ;  /* 0x0002c800ff067b82 */ /* 0x000ef00000000800 */
[----:B------:R-:W4:Y:S01]  /*2290*/  LDC R7, c[0x0][0xb0c] ;  /* 0x0002c300ff077b82 */ /* 0x000f220000000800 */
[----:B-1----:R-:W-:-:S05]  /*22a0*/  IMAD.HI.U32 R4, R10, R4, RZ ;  /* 0x000000040a047227 */ /* 0x002fca00078e00ff */
[----:B------:R-:W-:Y:S01]  /*22b0*/  SHF.R.U32.HI R4, RZ, R5, R4 ;  /* 0x00000005ff047219 */ /* 0x000fe20000011604 */
[----:B--2---:R-:W-:Y:S01]  /*22c0*/  IMAD.HI.U32 R3, R9, R3, RZ ;  /* 0x0000000309037227 */ /* 0x004fe200078e00ff */
[----:B------:R-:W-:-:S04]  /*22d0*/  ISETP.NE.AND P0, PT, R2, 0x1, PT ;  /* 0x000000010200780c */ /* 0x000fc80003f05270 */
[----:B---3--:R-:W-:-:S04]  /*22e0*/  SHF.R.U32.HI R3, RZ, R6, R3 ;  /* 0x00000006ff037219 */ /* 0x008fc80000011603 */
[----:B------:R-:W-:Y:S02]  /*22f0*/  SEL R3, R9, R3, !P0 ;  /* 0x0000000309037207 */ /* 0x000fe40004000000 */
[----:B----4-:R-:W-:-:S04]  /*2300*/  ISETP.NE.AND P1, PT, R7, 0x1, PT ;  /* 0x000000010700780c */ /* 0x010fc80003f25270 */
[----:B------:R-:W-:-:S05]  /*2310*/  SEL R4, R10, R4, !P1 ;  /* 0x000000040a047207 */ /* 0x000fca0004800000 */
[----:B------:R-:W-:Y:S02]  /*2320*/  IMAD.IADD R5, R3, 0x1, -R4 ;  /* 0x0000000103057824 */ /* 0x000fe400078e0a04 */
[----:B------:R-:W-:Y:S02]  /*2330*/  IMAD.IADD R3, R4, 0x1, -R3 ;  /* 0x0000000104037824 */ /* 0x000fe400078e0a03 */
[----:B------:R-:W-:Y:S02]  /*2340*/  IMAD R10, R5, R7, R10 ;  /* 0x00000007050a7224 */ /* 0x000fe400078e020a */
[----:B------:R-:W-:-:S07]  /*2350*/  IMAD R9, R3, R2, R9 ;  /* 0x0000000203097224 */ /* 0x000fce00078e0209 */
.L_x_35:
[----:B------:R-:W-:Y:S01]  /*2360*/  VIADD R14, R14, 0x1 ;  /* 0x000000010e0e7836 */ /* 0x000fe20000000000 */
[----:B------:R-:W-:Y:S01]  /*2370*/  PLOP3.LUT P1, PT, PT, PT, PT, 0x80, 0x8 ;  /* 0x000000000008781c */ /* 0x000fe20003f2f070 */
[----:B------:R-:W-:Y:S02]  /*2380*/  IMAD.IADD R21, R10, 0x1, R59 ;  /* 0x000000010a157824 */ /* 0x000fe400078e023b */
[----:B------:R-:W-:Y:S01]  /*2390*/  IMAD.IADD R20, R9, 0x1, R58 ;  /* 0x0000000109147824 */ /* 0x000fe200078e023a */
[----:B------:R-:W-:-:S04]  /*23a0*/  ISETP.NE.AND P0, PT, R14, 0x2, PT ;  /* 0x000000020e00780c */ /* 0x000fc80003f05270 */
[----:B------:R-:W-:Y:S02]  /*23b0*/  SEL R2, RZ, 0x1, P0 ;  /* 0x00000001ff027807 */ /* 0x000fe40000000000 */
[----:B------:R-:W-:Y:S02]  /*23c0*/  SEL R14, R14, RZ, P0 ;  /* 0x000000ff0e0e7207 */ /* 0x000fe40000000000 */
[----:B------:R-:W-:Y:S01]  /*23d0*/  LOP3.LUT R13, R13, R2, RZ, 0x3c, !PT ;  /* 0x000000020d0d7212 */ /* 0x000fe200078e3cff */
[----:B------:R-:W-:Y:S06]  /*23e0*/  @P2 BRA `(.L_x_36) ;  /* 0xfffffff000a02947 */ /* 0x000fec000383ffff */
[----:B------:R-:W-:Y:S01]  /*23f0*/  UIADD3 UR4, UPT, UPT, UR4, 0x68, URZ ;  /* 0x0000006804047890 */ /* 0x000fe2000fffe0ff */
[----:B------:R-:W-:-:S03]  /*2400*/  SHF.L.U32 R2, R15, 0x1f, RZ ;  /* 0x0000001f0f027819 */ /* 0x000fc600000006ff */
[----:B------:R-:W-:-:S09]  /*2410*/  ULEA UR5, UR6, UR4, 0x3 ;  /* 0x0000000406057291 */ /* 0x000fd2000f8e18ff */
[----:B------:R-:W1:Y:S02]  /*2420*/  SYNCS.PHASECHK.TRANS64.TRYWAIT P0, [UR5], R2 ;  /* 0x00000002ff0075a7 */ /* 0x000e640008001105 */
[----:B-1----:R-:W-:Y:S05]  /*2430*/  @!P0 BRA `(.L_x_37) ;  /* 0x0000005000388947 */ /* 0x002fea0003800000 */
.L_x_130:
[----:B------:R-:W-:-:S04]  /*2440*/  UIADD3 UR6, UPT, UPT, UR6, 0x1, URZ ;  /* 0x0000000106067890 */ /* 0x000fc8000fffe0ff */
[----:B------:R-:W-:-:S04]  /*2450*/  UISETP.NE.AND UP0, UPT, UR6, 0xd, UPT ;  /* 0x0000000d0600788c */ /* 0x000fc8000bf05270 */
[----:B------:R-:W-:Y:S02]  /*2460*/  USEL UR7, URZ, 0x1, UP0 ;  /* 0x00000001ff077887 */ /* 0x000fe40008000000 */
[----:B------:R-:W-:-:S04]  /*2470*/  USEL UR6, UR6, URZ, UP0 ;  /* 0x000000ff06067287 */ /* 0x000fc80008000000 */
[----:B------:R-:W-:Y:S01]  /*2480*/  ULEA UR5, UR6, UR4, 0x3 ;  /* 0x0000000406057291 */ /* 0x000fe2000f8e18ff */
[----:B-1----:R-:W-:-:S04]  /*2490*/  LOP3.LUT R2, R15, UR7, RZ, 0x3c, !PT ;  /* 0x000000070f027c12 */ /* 0x002fc8000f8e3cff */
[----:B------:R-:W-:-:S04]  /*24a0*/  SHF.L.U32 R3, R2, 0x1f, RZ ;  /* 0x0000001f02037819 */ /* 0x000fc800000006ff */
[----:B------:R-:W1:Y:S02]  /*24b0*/  SYNCS.PHASECHK.TRANS64.TRYWAIT P0, [UR5], R3 ;  /* 0x00000003ff0075a7 */ /* 0x000e640008001105 */
[----:B-1----:R-:W-:Y:S05]  /*24c0*/  @!P0 BRA `(.L_x_38) ;  /* 0x00000050002c8947 */ /* 0x002fea0003800000 */
.L_x_132:
[----:B------:R-:W-:-:S04]  /*24d0*/  UIADD3 UR6, UPT, UPT, UR6, 0x1, URZ ;  /* 0x0000000106067890 */ /* 0x000fc8000fffe0ff */
[----:B------:R-:W-:-:S04]  /*24e0*/  UISETP.NE.AND UP0, UPT, UR6, 0xd, UPT ;  /* 0x0000000d0600788c */ /* 0x000fc8000bf05270 */
[----:B------:R-:W-:Y:S02]  /*24f0*/  USEL UR7, URZ, 0x1, UP0 ;  /* 0x00000001ff077887 */ /* 0x000fe40008000000 */
[----:B------:R-:W-:-:S04]  /*2500*/  USEL UR6, UR6, URZ, UP0 ;  /* 0x000000ff06067287 */ /* 0x000fc80008000000 */
[----:B------:R-:W-:Y:S01]  /*2510*/  ULEA UR5, UR6, UR4, 0x3 ;  /* 0x0000000406057291 */ /* 0x000fe2000f8e18ff */
[----:B------:R-:W-:-:S04]  /*2520*/  LOP3.LUT R2, R2, UR7, RZ, 0x3c, !PT ;  /* 0x0000000702027c12 */ /* 0x000fc8000f8e3cff */
[----:B-1----:R-:W-:-:S04]  /*2530*/  SHF.L.U32 R3, R2, 0x1f, RZ ;  /* 0x0000001f02037819 */ /* 0x002fc800000006ff */
[----:B------:R-:W1:Y:S02]  /*2540*/  SYNCS.PHASECHK.TRANS64.TRYWAIT P0, [UR5], R3 ;  /* 0x00000003ff0075a7 */ /* 0x000e640008001105 */
[----:B-1----:R-:W-:Y:S05]  /*2550*/  @!P0 BRA `(.L_x_39) ;  /* 0x0000005000208947 */ /* 0x002fea0003800000 */
.L_x_134:
        /* <DEDUP_REMOVED lines=9> */
.L_x_136:
        /* <DEDUP_REMOVED lines=9> */
.L_x_138:
        /* <DEDUP_REMOVED lines=9> */
.L_x_140:
        /* <DEDUP_REMOVED lines=9> */
.L_x_142:
        /* <DEDUP_REMOVED lines=9> */
.L_x_144:
        /* <DEDUP_REMOVED lines=9> */
.L_x_146:
        /* <DEDUP_REMOVED lines=9> */
.L_x_148:
        /* <DEDUP_REMOVED lines=9> */
.L_x_150:
        /* <DEDUP_REMOVED lines=9> */
.L_x_152:
[----:B------:R-:W-:-:S04]  /*2a70*/  UIADD3 UR6, UPT, UPT, UR6, 0x1, URZ ;  /* 0x0000000106067890 */ /* 0x000fc8000fffe0ff */
[----:B------:R-:W-:-:S04]  /*2a80*/  UISETP.NE.AND UP0, UPT, UR6, 0xd, UPT ;  /* 0x0000000d0600788c */ /* 0x000fc8000bf05270 */
[----:B------:R-:W-:Y:S02]  /*2a90*/  USEL UR5, URZ, 0x1, UP0 ;  /* 0x00000001ff057887 */ /* 0x000fe40008000000 */
[----:B------:R-:W-:-:S04]  /*2aa0*/  USEL UR6, UR6, URZ, UP0 ;  /* 0x000000ff06067287 */ /* 0x000fc80008000000 */
[----:B------:R-:W-:Y:S01]  /*2ab0*/  ULEA UR6, UR6, UR4, 0x3 ;  /* 0x0000000406067291 */ /* 0x000fe2000f8e18ff */
[----:B------:R-:W-:-:S04]  /*2ac0*/  LOP3.LUT R2, R2, UR5, RZ, 0x3c, !PT ;  /* 0x0000000502027c12 */ /* 0x000fc8000f8e3cff */
[----:B------:R-:W-:Y:S01]  /*2ad0*/  SHF.L.U32 R2, R2, 0x1f, RZ ;  /* 0x0000001f02027819 */ /* 0x000fe200000006ff */
[----:B-1--4-:R-:W-:-:S07]  /*2ae0*/  IMAD.U32 R0, RZ, RZ, UR6 ;  /* 0x00000006ff007e24 */ /* 0x012fce000f8e00ff */
.L_x_49:
[----:B-1----:R1:W2:Y:S02]  /*2af0*/  SYNCS.PHASECHK.TRANS64.TRYWAIT P0, [R0+URZ], R2 ;  /* 0x00000002000075a7 */ /* 0x0022a400080011ff */
[----:B--2---:R-:W-:Y:S05]  /*2b00*/  @!P0 NANOSLEEP.SYNCS 0x989680 ;  /* 0x009896800000895d */ /* 0x004fea0003900000 */
[----:B------:R-:W2:Y:S02]  /*2b10*/  @!P0 SYNCS.PHASECHK.TRANS64 P0, [R0+URZ], R2 ;  /* 0x00000002000085a7 */ /* 0x000ea400080010ff */
[----:B--2---:R-:W-:Y:S05]  /*2b20*/  @P0 EXIT ;  /* 0x000000000000094d */ /* 0x004fea0003800000 */
[----:B------:R-:W-:Y:S05]  /*2b30*/  BRA `(.L_x_49) ;  /* 0xfffffffc00ec7947 */ /* 0x000fea000383ffff */
.L_x_18:
[----:B------:R-:W-:-:S04]  /*2b40*/  UISETP.NE.AND UP1, UPT, UR37, URZ, UPT ;  /* 0x000000ff2500728c */ /* 0x000fc8000bf25270 */
[----:B------:R-:W-:-:S09]  /*2b50*/  UISETP.NE.OR UP1, UPT, UR8, 0x1, UP1 ;  /* 0x000000010800788c */ /* 0x000fd20008f25670 */
[----:B------:R-:W-:Y:S05]  /*2b60*/  BRA.U UP1, `(.L_x_50) ;  /* 0x0000000501487547 */ /* 0x000fea000b800000 */
[----:B------:R-:W-:Y:S01]  /*2b70*/  ISETP.NE.AND P2, PT, R2, RZ, PT ;  /* 0x000000ff0200720c */ /* 0x000fe20003f45270 */
[----:B------:R-:W-:Y:S01]  /*2b80*/  IMAD.MOV.U32 R12, RZ, RZ, 0x1 ;  /* 0x00000001ff0c7424 */ /* 0x000fe200078e00ff */
[----:B------:R-:W-:Y:S02]  /*2b90*/  CS2R R10, SRZ ;  /* 0x00000000000a7805 */ /* 0x000fe4000001ff00 */
[----:B------:R-:W-:Y:S01]  /*2ba0*/  CS2R R8, SRZ ;  /* 0x0000000000087805 */ /* 0x000fe2000001ff00 */
[----:B------:R-:W-:Y:S01]  /*2bb0*/  UMOV UR4, 0x400 ;  /* 0x0000040000047882 */ /* 0x000fe20000000000 */
[----:B------:R-:W-:Y:S01]  /*2bc0*/  UMOV UR6, URZ ;  /* 0x000000ff00067c82 */ /* 0x000fe20008000000 */
[----:B------:R-:W-:-:S12]  /*2bd0*/  ULEA UR37, UR37, UR4, 0x18 ;  /* 0x0000000425257291 */ /* 0x000fd8000f8ec0ff */
.L_x_54:
[----:B------:R-:W-:Y:S02]  /*2be0*/  LEA R0, R8, UR37, 0x3 ;  /* 0x0000002508007c11 */ /* 0x000fe4000f8e18ff */
[----:B------:R-:W-:-:S03]  /*2bf0*/  SHF.L.U32 R4, R9, 0x1f, RZ ;  /* 0x0000001f09047819 */ /* 0x000fc600000006ff */
[----:B------:R-:W-:Y:S01]  /*2c00*/  VIADD R5, R0, 0x180 ;  /* 0x0000018000057836 */ /* 0x000fe20000000000 */
[----:B------:R-:W1:Y:S02]  /*2c10*/  SYNCS.PHASECHK.TRANS64.TRYWAIT P0, [R0+URZ+0x170], R4 ;  /* 0x00017004000075a7 */ /* 0x000e6400080011ff */
[----:B-1----:R-:W-:Y:S05]  /*2c20*/  @!P0 BRA `(.L_x_51) ;  /* 0x0000004c005c8947 */ /* 0x002fea0003800000 */
.L_x_153:
[----:B------:R-:W-:Y:S01]  /*2c30*/  ULEA UR5, UR6, UR37, 0x3 ;  /* 0x0000002506057291 */ /* 0x000fe2000f8e18ff */
[----:B-1----:R-:W-:Y:S01]  /*2c40*/  PRMT R0, RZ, 0x654, R5 ;  /* 0x00000654ff007816 */ /* 0x002fe20000000005 */
[----:B------:R-:W-:Y:S01]  /*2c50*/  @!P2 IMAD.MOV.U32 R4, RZ, RZ, 0x10 ;  /* 0x00000010ff04a424 */ /* 0x000fe200078e00ff */
[----:B------:R-:W-:Y:S01]  /*2c60*/  SHF.L.U32 R5, R12, 0x1f, RZ ;  /* 0x0000001f0c057819 */ /* 0x000fe200000006ff */
[----:B------:R-:W-:Y:S01]  /*2c70*/  UIADD3 UR4, UPT, UPT, UR5, 0x110, URZ ;  /* 0x0000011005047890 */ /* 0x000fe2000fffe0ff */
[----:B------:R1:W-:Y:S05]  /*2c80*/  SYNCS.ARRIVE.TRANS64.RED.A1T0 RZ, [R0+URZ], RZ ;  /* 0x000000ff00ff79a7 */ /* 0x0003ea00081004ff */
[----:B------:R-:W-:Y:S01]  /*2c90*/  IMAD.U32 R6, RZ, RZ, UR4 ;  /* 0x00000004ff067e24 */ /* 0x000fe2000f8e00ff */
[----:B------:R-:W2:Y:S04]  /*2ca0*/  SYNCS.PHASECHK.TRANS64.TRYWAIT P0, [UR5+0x120], R5 ;  /* 0x00012005ff0075a7 */ /* 0x000ea80008001105 */
[----:B------:R-:W-:Y:S01]  /*2cb0*/  PRMT R6, R2, 0x654, R6 ;  /* 0x0000065402067816 */ /* 0x000fe20000000006 */
[----:B-12---:R-:W-:Y:S06]  /*2cc0*/  @!P0 BRA `(.L_x_52) ;  /* 0x0000004c00488947 */ /* 0x006fec0003800000 */
.L_x_155:
[----:B------:R-:W-:Y:S01]  /*2cd0*/  ULEA UR4, UR6, UR37, 0x4 ;  /* 0x0000002506047291 */ /* 0x000fe2000f8e20ff */
[----:B------:R-:W-:Y:S01]  /*2ce0*/  SEL R3, R6, R3, !P2 ;  /* 0x0000000306037207 */ /* 0x000fe20005000000 */
[----:B------:R-:W-:Y:S01]  /*2cf0*/  UIADD3 UR5, UPT, UPT, UR5, 0x110, URZ ;  /* 0x0000011005057890 */ /* 0x000fe2000fffe0ff */
[----:B-1----:R-:W-:Y:S01]  /*2d00*/  LEA R0, R11, UR37, 0x3 ;  /* 0x000000250b007c11 */ /* 0x002fe2000f8e18ff */
[----:B------:R-:W-:Y:S01]  /*2d10*/  UIADD3 UR4, UPT, UPT, UR4, 0x1a0, URZ ;  /* 0x000001a004047890 */ /* 0x000fe2000fffe0ff */
[----:B------:R1:W-:Y:S01]  /*2d20*/  @!P2 SYNCS.ARRIVE.TRANS64.RED RZ, [R3+URZ], R4 ;  /* 0x0000000403ffa9a7 */ /* 0x0003e200080004ff */
[----:B------:R-:W-:Y:S01]  /*2d30*/  UIADD3 UR6, UPT, UPT, UR6, 0x1, URZ ;  /* 0x0000000106067890 */ /* 0x000fe2000fffe0ff */
[----:B------:R-:W-:-:S03]  /*2d40*/  VIADD R8, R8, 0x1 ;  /* 0x0000000108087836 */ /* 0x000fc60000000000 */
[----:B------:R-:W-:Y:S02]  /*2d50*/  UISETP.NE.AND UP0, UPT, UR6, 0x2, UPT ;  /* 0x000000020600788c */ /* 0x000fe4000bf05270 */
[----:B------:R-:W-:Y:S01]  /*2d60*/  ISETP.NE.AND P0, PT, R8, 0x2, PT ;  /* 0x000000020800780c */ /* 0x000fe20003f05270 */
[----:B------:R-:W-:Y:S06]  /*2d70*/  UGETNEXTWORKID.BROADCAST [UR4], [UR5] ;  /* 0x00000000040073ca */ /* 0x000fec0008000100 */
[----:B------:R-:W-:Y:S02]  /*2d80*/  USEL UR4, URZ, 0x1, UP0 ;  /* 0x00000001ff047887 */ /* 0x000fe40008000000 */
[----:B------:R-:W-:-:S04]  /*2d90*/  USEL UR6, UR6, URZ, UP0 ;  /* 0x000000ff06067287 */ /* 0x000fc80008000000 */
[----:B------:R-:W-:Y:S02]  /*2da0*/  LOP3.LUT R12, R12, UR4, RZ, 0x3c, !PT ;  /* 0x000000040c0c7c12 */ /* 0x000fe4000f8e3cff */
[----:B-1----:R-:W-:-:S04]  /*2db0*/  SHF.L.U32 R4, R10, 0x1f, RZ ;  /* 0x0000001f0a047819 */ /* 0x002fc800000006ff */
[----:B------:R-:W1:Y:S02]  /*2dc0*/  SYNCS.PHASECHK.TRANS64.TRYWAIT P1, [R0+URZ+0x110], R4 ;  /* 0x00011004000075a7 */ /* 0x000e6400080211ff */
[----:B-1----:R-:W-:Y:S05]  /*2dd0*/  @!P1 BRA `(.L_x_53) ;  /* 0x0000004c001c9947 */ /* 0x002fea0003800000 */
.L_x_156:
[C---:B-1----:R-:W-:Y:S01]  /*2de0*/  LEA R4, R11.reuse, UR37, 0x4 ;  /* 0x000000250b047c11 */ /* 0x042fe2000f8e20ff */
[----:B------:R-:W-:Y:S01]  /*2df0*/  VIADD R0, R0, 0x120 ;  /* 0x0000012000007836 */ /* 0x000fe20000000000 */
[----:B------:R-:W-:Y:S01]  /*2e00*/  SEL R8, R8, RZ, P0 ;  /* 0x000000ff08087207 */ /* 0x000fe20000000000 */
[----:B------:R-:W-:-:S03]  /*2e10*/  VIADD R11, R11, 0x1 ;  /* 0x000000010b0b7836 */ /* 0x000fc60000000000 */
[----:B------:R-:W1:Y:S01]  /*2e20*/  LDS.128 R4, [R4+0x1a0] ;  /* 0x0001a00004047984 */ /* 0x000e620000000c00 */
[----:B------:R-:W-:Y:S02]  /*2e30*/  PRMT R0, RZ, 0x654, R0 ;  /* 0x00000654ff007816 */ /* 0x000fe40000000000 */
[C---:B------:R-:W-:Y:S01]  /*2e40*/  ISETP.NE.AND P1, PT, R11.reuse, 0x2, PT ;  /* 0x000000020b00780c */ /* 0x040fe20003f25270 */
[----:B------:R-:W-:Y:S01]  /*2e50*/  @!PT LDS RZ, [RZ] ;  /* 0x00000000fffff984 */ /* 0x000fe20000000800 */
[----:B------:R-:W-:Y:S01]  /*2e60*/  @!PT LDS RZ, [RZ] ;  /* 0x00000000fffff984 */ /* 0x000fe20000000800 */
[----:B------:R-:W-:Y:S01]  /*2e70*/  @!PT LDS RZ, [RZ] ;  /* 0x00000000fffff984 */ /* 0x000fe20000000800 */
[----:B------:R-:W-:Y:S01]  /*2e80*/  @!PT LDS RZ, [RZ] ;  /* 0x00000000fffff984 */ /* 0x000fe20000000800 */
[----:B------:R2:W-:Y:S06]  /*2e90*/  MEMBAR.ALL.CTA ;  /* 0x0000000000007992 */ /* 0x0005ec0000008000 */
[----:B--2---:R-:W2:Y:S01]  /*2ea0*/  FENCE.VIEW.ASYNC.S ;  /* 0x00000000000073c6 */ /* 0x004ea20000000000 */
[----:B------:R-:W-:Y:S01]  /*2eb0*/  SEL R11, R11, RZ, P1 ;  /* 0x000000ff0b0b7207 */ /* 0x000fe20000800000 */
[----:B--2---:R2:W-:Y:S01]  /*2ec0*/  SYNCS.ARRIVE.TRANS64.RED.A1T0 RZ, [R0+URZ], RZ ;  /* 0x000000ff00ff79a7 */ /* 0x0045e200081004ff */
[----:B-1----:R-:W-:-:S02]  /*2ed0*/  LOP3.LUT P3, RZ, R6, 0x1, RZ, 0xc0, !PT ;  /* 0x0000000106ff7812 */ /* 0x002fc4000786c0ff */
[----:B------:R-:W-:-:S04]  /*2ee0*/  SEL R4, RZ, 0x1, P1 ;  /* 0x00000001ff047807 */ /* 0x000fc80000800000 */
[----:B------:R-:W-:Y:S02]  /*2ef0*/  LOP3.LUT R10, R10, R4, RZ, 0x3c, !PT ;  /* 0x000000040a0a7212 */ /* 0x000fe400078e3cff */
[----:B--2---:R-:W-:-:S04]  /*2f00*/  SEL R0, RZ, 0x1, P0 ;  /* 0x00000001ff007807 */ /* 0x004fc80000000000 */
[----:B------:R-:W-:Y:S01]  /*2f10*/  LOP3.LUT R9, R9, R0, RZ, 0x3c, !PT ;  /* 0x0000000009097212 */ /* 0x000fe200078e3cff */
[----:B------:R-:W-:Y:S06]  /*2f20*/  @P3 BRA `(.L_x_54) ;  /* 0xfffffffc002c3947 */ /* 0x000fec000383ffff */
[----:B------:R-:W-:Y:S01]  /*2f30*/  ULEA UR5, UR6, UR37, 0x3 ;  /* 0x0000002506057291 */ /* 0x000fe2000f8e18ff */
[----:B------:R-:W-:-:S08]  /*2f40*/  SHF.L.U32 R2, R12, 0x1f, RZ ;  /* 0x0000001f0c027819 */ /* 0x000fd000000006ff */
[----:B------:R-:W1:Y:S02]  /*2f50*/  SYNCS.PHASECHK.TRANS64 P0, [UR5+0x120], R2 ;  /* 0x00012002ff0075a7 */ /* 0x000e640008001005 */
[----:B-1----:R-:W-:Y:S05]  /*2f60*/  @P0 BRA `(.L_x_55) ;  /* 0x0000000000080947 */ /* 0x002fea0003800000 */
[----:B------:R-:W1:Y:S02]  /*2f70*/  SYNCS.PHASECHK.TRANS64.TRYWAIT P0, [UR5+0x120], R2 ;  /* 0x00012002ff0075a7 */ /* 0x000e640008001105 */
[----:B-1----:R-:W-:Y:S05]  /*2f80*/  @!P0 BRA `(.L_x_56) ;  /* 0x0000004800c48947 */ /* 0x002fea0003800000 */
.L_x_55:
[----:B------:R-:W-:-:S04]  /*2f90*/  UIADD3 UR4, UPT, UPT, UR6, 0x1, URZ ;  /* 0x0000000106047890 */ /* 0x000fc8000fffe0ff */
[----:B------:R-:W-:-:S04]  /*2fa0*/  UISETP.NE.AND UP0, UPT, UR4, 0x2, UPT ;  /* 0x000000020400788c */ /* 0x000fc8000bf05270 */
[----:B------:R-:W-:Y:S02]  /*2fb0*/  USEL UR7, URZ, 0x1, UP0 ;  /* 0x00000001ff077887 */ /* 0x000fe40008000000 */
[----:B------:R-:W-:-:S04]  /*2fc0*/  USEL UR4, UR4, URZ, UP0 ;  /* 0x000000ff04047287 */ /* 0x000fc80008000000 */
[----:B------:R-:W-:Y:S01]  /*2fd0*/  ULEA UR4, UR4, UR37, 0x3 ;  /* 0x0000002504047291 */ /* 0x000fe2000f8e18ff */
[----:B-1----:R-:W-:-:S04]  /*2fe0*/  LOP3.LUT R2, R12, UR7, RZ, 0x3c, !PT ;  /* 0x000000070c027c12 */ /* 0x002fc8000f8e3cff */
[----:B------:R-:W-:-:S04]  /*2ff0*/  SHF.L.U32 R0, R2, 0x1f, RZ ;  /* 0x0000001f02007819 */ /* 0x000fc800000006ff */
[----:B------:R-:W1:Y:S02]  /*3000*/  SYNCS.PHASECHK.TRANS64 P0, [UR4+0x120], R0 ;  /* 0x00012000ff0075a7 */ /* 0x000e640008001004 */
[----:B-1----:R-:W-:Y:S05]  /*3010*/  @P0 EXIT ;  /* 0x000000000000094d */ /* 0x002fea0003800000 */
[----:B------:R-:W-:Y:S02]  /*3020*/  SHF.L.U32 R2, R2, 0x1f, RZ ;  /* 0x0000001f02027819 */ /* 0x000fe400000006ff */
[----:B------:R-:W-:-:S07]  /*3030*/  MOV R0, UR4 ;  /* 0x0000000400007c02 */ /* 0x000fce0008000f00 */
.L_x_57:
[----:B-1----:R1:W2:Y:S02]  /*3040*/  SYNCS.PHASECHK.TRANS64.TRYWAIT P0, [R0+URZ+0x120], R2 ;  /* 0x00012002000075a7 */ /* 0x0022a400080011ff */
[----:B--2---:R-:W-:Y:S05]  /*3050*/  @!P0 NANOSLEEP.SYNCS 0x989680 ;  /* 0x009896800000895d */ /* 0x004fea0003900000 */
[----:B------:R-:W2:Y:S02]  /*3060*/  @!P0 SYNCS.PHASECHK.TRANS64 P0, [R0+URZ+0x120], R2 ;  /* 0x00012002000085a7 */ /* 0x000ea400080010ff */
[----:B--2---:R-:W-:Y:S05]  /*3070*/  @P0 EXIT ;  /* 0x000000000000094d */ /* 0x004fea0003800000 */
[----:B------:R-:W-:Y:S05]  /*3080*/  BRA `(.L_x_57) ;  /* 0xfffffffc00ec7947 */ /* 0x000fea000383ffff */
.L_x_50:
[----:B------:R-:W-:-:S09]  /*3090*/  UISETP.NE.AND UP1, UPT, UR8, URZ, UPT ;  /* 0x000000ff0800728c */ /* 0x000fd2000bf25270 */
[----:B------:R-:W-:Y:S05]  /*30a0*/  BRA.U UP1, `(.L_x_58) ;  /* 0x0000000d01cc7547 */ /* 0x000fea000b800000 */
[----:B------:R-:W-:Y:S01]  /*30b0*/  UMOV UR4, 0x40 ;  /* 0x0000004000047882 */ /* 0x000fe20000000000 */
[----:B------:R-:W-:Y:S01]  /*30c0*/  NOP ;  /* 0x0000000000007918 */ /* 0x000fe20000000000 */
[----:B------:R-:W-:Y:S01]  /*30d0*/  ULEA UR4, UR37, UR4, 0x18 ;  /* 0x0000000425047291 */ /* 0x000fe2000f8ec0ff */
[----:B------:R-:W-:Y:S02]  /*30e0*/  UMOV UR5, 0x400 ;  /* 0x0000040000057882 */ /* 0x000fe40000000000 */
[----:B------:R-:W-:-:S06]  /*30f0*/  ULEA UR37, UR37, UR5, 0x18 ;  /* 0x0000000525257291 */ /* 0x000fcc000f8ec0ff */
[----:B------:R-:W1:Y:S02]  /*3100*/  LDS.U8 R0, [UR4+0x1c] ;  /* 0x00001c04ff007984 */ /* 0x000e640008000000 */
[----:B-1----:R-:W-:-:S13]  /*3110*/  ISETP.NE.AND P0, PT, R0, RZ, PT ;  /* 0x000000ff0000720c */ /* 0x002fda0003f05270 */
[----:B------:R-:W-:Y:S05]  /*3120*/  @P0 BRA `(.L_x_59) ;  /* 0x0000000000580947 */ /* 0x000fea0003800000 */
[----:B------:R-:W-:-:S13]  /*3130*/  ELECT P0, URZ, PT ;  /* 0x0000000000ff782f */ /* 0x000fda0003800000 */
[----:B------:R-:W-:Y:S05]  /*3140*/  @!P0 BRA `(.L_x_60) ;  /* 0x0000000000608947 */ /* 0x000fea0003800000 */
[----:B------:R-:W-:Y:S01]  /*3150*/  UMOV UR5, 0x10 ;  /* 0x0000001000057882 */ /* 0x000fe20000000000 */
[----:B------:R-:W-:Y:S01]  /*3160*/  HFMA2 R0, -RZ, RZ, 0, 5.9604644775390625e-08 ;  /* 0x00000001ff007431 */ /* 0x000fe200000001ff */
[----:B------:R-:W-:-:S03]  /*3170*/  MOV R2, 0xffff ;  /* 0x0000ffff00027802 */ /* 0x000fc60000000f00 */
[----:B------:R-:W-:Y:S04]  /*3180*/  DEPBAR.LE SB1, 0x36 ;  /* 0x00009d800000791a */ /* 0x000fe80000000000 */
[----:B------:R-:W1:Y:S02]  /*3190*/  UTCATOMSWS.FIND_AND_SET.ALIGN UP0, UR5, UR5 ;  /* 0x00000005000575e3 */ /* 0x000e640008000800 */
[----:B-1----:R-:W-:Y:S01]  /*31a0*/  MOV R3, UR5 ;  /* 0x0000000500037c02 */ /* 0x002fe20008000f00 */
[----:B------:R-:W-:Y:S06]  /*31b0*/  BRA.U UP0, `(.L_x_61) ;  /* 0x0000000100187547 */ /* 0x000fec000b800000 */
.L_x_62:
[----:B------:R-:W-:Y:S05]  /*31c0*/  NANOSLEEP 0x64 ;  /* 0x000000640000795d */ /* 0x000fea0003800000 */
[----:B------:R-:W-:-:S05]  /*31d0*/  UMOV UR5, 0x10 ;  /* 0x0000001000057882 */ /* 0x000fca0000000000 */
[----:B------:R-:W-:Y:S04]  /*31e0*/  DEPBAR.LE SB1, 0x36 ;  /* 0x00009d800000791a */ /* 0x000fe80000000000 */
[----:B------:R-:W1:Y:S02]  /*31f0*/  UTCATOMSWS.FIND_AND_SET.ALIGN UP0, UR5, UR5 ;  /* 0x00000005000575e3 */ /* 0x000e640008000800 */
[----:B-1----:R-:W-:Y:S01]  /*3200*/  MOV R3, UR5 ;  /* 0x0000000500037c02 */ /* 0x002fe20008000f00 */
[----:B------:R-:W-:Y:S05]  /*3210*/  BRA.U !UP0, `(.L_x_62) ;  /* 0xfffffffd08e87547 */ /* 0x000fea000b83ffff */
.L_x_61:
[-C--:B------:R-:W-:Y:S02]  /*3220*/  SHF.L.U32 R2, R2, R3.reuse, RZ ;  /* 0x0000000302027219 */ /* 0x080fe400000006ff */
[----:B------:R-:W-:Y:S01]  /*3230*/  SHF.L.U32 R0, R0, R3, RZ ;  /* 0x0000000300007219 */ /* 0x000fe200000006ff */
[----:B------:R-:W-:Y:S02]  /*3240*/  IMAD.SHL.U32 R3, R3, 0x20, RZ ;  /* 0x0000002003037824 */ /* 0x000fe400078e00ff */
[----:B------:R1:W-:Y:S04]  /*3250*/  ATOMS.OR RZ, [UR4+0x14], R2 ;  /* 0x00001402ffff798c */ /* 0x0003e8000b000004 */
[----:B------:R1:W-:Y:S04]  /*3260*/  ATOMS.OR RZ, [UR4+0x18], R0 ;  /* 0x00001800ffff798c */ /* 0x0003e8000b000004 */
[----:B------:R1:W-:Y:S01]  /*3270*/  STS [UR37+0x1c0], R3 ;  /* 0x0001c003ff007988 */ /* 0x0003e20008000825 */
[----:B------:R-:W-:Y:S05]  /*3280*/  BRA `(.L_x_60) ;  /* 0x0000000000107947 */ /* 0x000fea0003800000 */
.L_x_59:
[----:B------:R-:W-:Y:S02]  /*3290*/  MOV R0, 0xffffffff ;  /* 0xffffffff00007802 */ /* 0x000fe40000000f00 */
[----:B------:R-:W-:-:S03]  /*32a0*/  MOV R2, 0x32d0 ;  /* 0x000032d000027802 */ /* 0x000fc60000000f00 */
[----:B------:R1:W-:Y:S04]  /*32b0*/  STS [UR37+0x1c0], R0 ;  /* 0x0001c000ff007988 */ /* 0x0003e80008000825 */
[----:B-1-3-5:R-:W-:Y:S05]  /*32c0*/  CALL.REL.NOINC `($__internal_1_$__cuda_sm10x_tcgen05_guardrail_trap_phase_invalid_during_alloc) ;  /* 0x0000004c00987944 */ /* 0x02afea0003c00000 */
.L_x_60:
[----:B------:R-:W-:Y:S05]  /*32d0*/  WARPSYNC.ALL ;  /* 0x0000000000007948 */ /* 0x000fea0003800000 */
[----:B------:R-:W2:Y:S01]  /*32e0*/  S2UR UR5, SR_CgaCtaId ;  /* 0x00000000000579c3 */ /* 0x000ea20000008800 */
[----:B------:R-:W-:Y:S01]  /*32f0*/  UMOV UR4, 0x400 ;  /* 0x0000040000047882 */ /* 0x000fe20000000000 */
[----:B------:R-:W-:-:S06]  /*3300*/  NOP ;  /* 0x0000000000007918 */ /* 0x000fcc0000000000 */
[----:B------:R-:W-:Y:S06]  /*3310*/  BAR.ARV 0x6, 0xa0 ;  /* 0x0182800000007b1d */ /* 0x000fec0000002000 */
[----:B------:R-:W4:Y:S01]  /*3320*/  LDCU UR7, c[0x0][0x38c] ;  /* 0x00007180ff0777ac */ /* 0x000f220008000800 */
[----:B------:R-:W-:Y:S01]  /*3330*/  IMAD.MOV.U32 R11, RZ, RZ, 0x1 ;  /* 0x00000001ff0b7424 */ /* 0x000fe200078e00ff */
[----:B------:R-:W-:Y:S01]  /*3340*/  CS2R R8, SRZ ;  /* 0x0000000000087805 */ /* 0x000fe2000001ff00 */
[----:B------:R-:W-:Y:S01]  /*3350*/  IMAD.MOV.U32 R10, RZ, RZ, RZ ;  /* 0x000000ffff0a7224 */ /* 0x000fe200078e00ff */
[----:B------:R-:W3:Y:S01]  /*3360*/  LDCU UR6, c[0x0][0x38c] ;  /* 0x00007180ff0677ac */ /* 0x000ee20008000800 */
[----:B------:R-:W-:Y:S01]  /*3370*/  UMOV UR15, URZ ;  /* 0x000000ff000f7c82 */ /* 0x000fe20008000000 */
[----:B------:R-:W-:Y:S01]  /*3380*/  UMOV UR14, URZ ;  /* 0x000000ff000e7c82 */ /* 0x000fe20008000000 */
[----:B--2---:R-:W-:Y:S01]  /*3390*/  ULEA UR5, UR5, UR4, 0x18 ;  /* 0x0000000405057291 */ /* 0x004fe2000f8ec0ff */
[----:B------:R-:W-:Y:S01]  /*33a0*/  UMOV UR24, 0x0 ;  /* 0x0000000000187882 */ /* 0x000fe20000000000 */
[----:B------:R-:W-:-:S02]  /*33b0*/  UMOV UR25, 0x4100490 ;  /* 0x0410049000197882 */ /* 0x000fc40000000000 */
[----:B------:R-:W-:Y:S02]  /*33c0*/  UIADD3 UR10, UPT, UPT, UR5, 0x3400, URZ ;  /* 0x00003400050a7890 */ /* 0x000fe4000fffe0ff */
[----:B------:R-:W-:Y:S02]  /*33d0*/  UIADD3 UR11, UPT, UPT, UR5, 0x1d400, URZ ;  /* 0x0001d400050b7890 */ /* 0x000fe4000fffe0ff */
[----:B----4-:R-:W-:Y:S01]  /*33e0*/  UIADD3 UR7, UPT, UPT, UR7, 0x3f, URZ ;  /* 0x0000003f07077890 */ /* 0x010fe2000fffe0ff */
[----:B-1----:R-:W1:Y:S01]  /*33f0*/  LDS R0, [UR5+0x1c0] ;  /* 0x0001c005ff007984 */ /* 0x002e620008000800 */
[----:B------:R-:W-:Y:S02]  /*3400*/  USHF.R.U32.HI UR10, URZ, 0x4, UR10 ;  /* 0x00000004ff0a7899 */ /* 0x000fe4000801160a */
[----:B------:R-:W-:Y:S02]  /*3410*/  USHF.R.S32.HI UR4, URZ, 0x1f, UR7 ;  /* 0x0000001fff047899 */ /* 0x000fe40008011407 */
[----:B------:R-:W-:-:S02]  /*3420*/  USHF.R.U32.HI UR11, URZ, 0x4, UR11 ;  /* 0x00000004ff0b7899 */ /* 0x000fc4000801160b */
[----:B------:R-:W-:Y:S02]  /*3430*/  ULEA.HI UR4, UR4, UR7, URZ, 0x6 ;  /* 0x0000000704047291 */ /* 0x000fe4000f8f30ff */
[----:B------:R-:W-:Y:S02]  /*3440*/  ULOP3.LUT UR10, UR10, 0x3fff, URZ, 0xc0, !UPT ;  /* 0x00003fff0a0a7892 */ /* 0x000fe4000f8ec0ff */
[----:B------:R-:W-:Y:S02]  /*3450*/  USHF.R.S32.HI UR4, URZ, 0x6, UR4 ;  /* 0x00000006ff047899 */ /* 0x000fe40008011404 */
[----:B------:R-:W-:Y:S02]  /*3460*/  ULOP3.LUT UR11, UR11, 0x3fff, URZ, 0xc0, !UPT ;  /* 0x00003fff0b0b7892 */ /* 0x000fe4000f8ec0ff */
[----:B------:R-:W-:Y:S01]  /*3470*/  UISETP.LT.AND UP0, UPT, UR4, 0x1, UPT ;  /* 0x000000010400788c */ /* 0x000fe2000bf01270 */
[----:B------:R-:W-:Y:S01]  /*3480*/  UMOV UR22, 0x0 ;  /* 0x0000000000167882 */ /* 0x000fe20000000000 */
[----:B------:R-:W-:-:S02]  /*3490*/  UMOV UR23, 0x4100490 ;  /* 0x0410049000177882 */ /* 0x000fc40000000000 */
[----:B------:R-:W-:Y:S02]  /*34a0*/  USEL UR9, UR4, 0x1, !UP0 ;  /* 0x0000000104097887 */ /* 0x000fe4000c000000 */
[----:B------:R-:W-:Y:S02]  /*34b0*/  ULOP3.LUT UR10, UR10, 0x10000, URZ, 0xfc, !UPT ;  /* 0x000100000a0a7892 */ /* 0x000fe4000f8efcff */
[----:B------:R-:W-:Y:S02]  /*34c0*/  ULOP3.LUT UR11, UR11, 0x10000, URZ, 0xfc, !UPT ;  /* 0x000100000b0b7892 */ /* 0x000fe4000f8efcff */
[----:B------:R-:W-:Y:S02]  /*34d0*/  UIADD3 UR9, UPT, UPT, -UR9, URZ, URZ ;  /* 0x000000ff09097290 */ /* 0x000fe4000fffe1ff */
[----:B---3--:R-:W-:Y:S01]  /*34e0*/  UISETP.GE.AND UP3, UPT, UR6, 0x1, UPT ;  /* 0x000000010600788c */ /* 0x008fe2000bf66270 */
[----:B------:R-:W-:Y:S01]  /*34f0*/  UMOV UR20, 0x0 ;  /* 0x0000000000147882 */ /* 0x000fe20000000000 */
[----:B------:R-:W-:Y:S01]  /*3500*/  UMOV UR21, 0x4100490 ;  /* 0x0410049000157882 */ /* 0x000fe20000000000 */
[----:B------:R-:W-:Y:S01]  /*3510*/  UMOV UR18, 0x0 ;  /* 0x0000000000127882 */ /* 0x000fe20000000000 */
[----:B------:R-:W-:Y:S01]  /*3520*/  UMOV UR19, 0x4100490 ;  /* 0x0410049000137882 */ /* 0x000fe20000000000 */
[----:B-1----:R-:W-:-:S15]  /*3530*/  R2UR UR16, R0 ;  /* 0x00000000001072ca */ /* 0x002fde00000e0000 */
.L_x_69:
[----:B------:R-:W-:Y:S02]  /*3540*/  LEA R0, R10, UR5, 0x3 ;  /* 0x000000050a007c11 */ /* 0x000fe4000f8e18ff */
[----:B------:R-:W-:Y:S02]  /*3550*/  SHF.L.U32 R2, R9, 0x1f, RZ ;  /* 0x0000001f09027819 */ /* 0x000fe400000006ff */
[----:B------:R-:W-:Y:S01]  /*3560*/  PLOP3.LUT P0, PT, PT, PT, UP3, 0x80, 0x8 ;  /* 0x000000000008781c */ /* 0x000fe20003f0f038 */
[----:B------:R-:W-:Y:S01]  /*3570*/  VIADD R3, R0, 0x120 ;  /* 0x0000012000037836 */ /* 0x000fe20000000000 */
[----:B-1----:R-:W1:Y:S02]  /*3580*/  SYNCS.PHASECHK.TRANS64.TRYWAIT P1, [R0+URZ+0x110], R2 ;  /* 0x00011002000075a7 */ /* 0x002e6400080211ff */
[----:B-1-3--:R-:W-:Y:S09]  /*3590*/  @!P1 BRA `(.L_x_63) ;  /* 0x0000004400589947 */ /* 0x00aff20003800000 */
.L_x_158:
[----:B------:R-:W-:Y:S01]  /*35a0*/  LEA R4, R10, UR5, 0x4 ;  /* 0x000000050a047c11 */ /* 0x000fe2000f8e20ff */
[----:B------:R-:W-:Y:S01]  /*35b0*/  @UP3 ULEA UR6, UR14, UR5, 0x3 ;  /* 0x000000050e063291 */ /* 0x000fe2000f8e18ff */
[----:B------:R-:W-:Y:S01]  /*35c0*/  PLOP3.LUT P2, PT, PT, PT, PT, 0x80, 0x8 ;  /* 0x000000000008781c */ /* 0x000fe20003f4f070 */
[----:B------:R-:W-:Y:S01]  /*35d0*/  ULEA UR7, UR15, UR5, 0x3 ;  /* 0x000000050f077291 */ /* 0x000fe2000f8e18ff */
[----:B------:R-:W-:Y:S02]  /*35e0*/  PRMT R3, RZ, 0x654, R3 ;  /* 0x00000654ff037816 */ /* 0x000fe40000000003 */
[----:B------:R-:W2:Y:S01]  /*35f0*/  LDS.128 R4, [R4+0x1a0] ;  /* 0x0001a00004047984 */ /* 0x000ea20000000c00 */
[----:B-1----:R-:W-:Y:S02]  /*3600*/  @P0 SHF.L.U32 R2, R8, 0x1f, RZ ;  /* 0x0000001f08020819 */ /* 0x002fe400000006ff */
[----:B------:R-:W-:Y:S01]  /*3610*/  SHF.L.U32 R0, R11, 0x1f, RZ ;  /* 0x0000001f0b007819 */ /* 0x000fe200000006ff */
[----:B------:R-:W-:Y:S01]  /*3620*/  @!PT LDS RZ, [RZ] ;  /* 0x00000000fffff984 */ /* 0x000fe20000000800 */
[----:B------:R-:W-:Y:S01]  /*3630*/  @!PT LDS RZ, [RZ] ;  /* 0x00000000fffff984 */ /* 0x000fe20000000800 */
[----:B------:R-:W-:Y:S01]  /*3640*/  @!PT LDS RZ, [RZ] ;  /* 0x00000000fffff984 */ /* 0x000fe20000000800 */
[----:B------:R-:W-:Y:S01]  /*3650*/  @!PT LDS RZ, [RZ] ;  /* 0x00000000fffff984 */ /* 0x000fe20000000800 */
[----:B------:R1:W-:Y:S06]  /*3660*/  MEMBAR.ALL.CTA ;  /* 0x0000000000007992 */ /* 0x0003ec0000008000 */
[----:B-1----:R-:W1:Y:S02]  /*3670*/  FENCE.VIEW.ASYNC.S ;  /* 0x00000000000073c6 */ /* 0x002e640000000000 */
[----:B-1----:R1:W-:Y:S01]  /*3680*/  SYNCS.ARRIVE.TRANS64.RED.A1T0 RZ, [R3+URZ], RZ ;  /* 0x000000ff03ff79a7 */ /* 0x0023e200081004ff */
[----:B------:R1:W3:Y:S01]  /*3690*/  @P0 SYNCS.PHASECHK.TRANS64.TRYWAIT P2, [UR6], R2 ;  /* 0x00000002ff0005a7 */ /* 0x0002e20008041106 */
[----:B------:R-:W-:Y:S01]  /*36a0*/  ULEA.HI UR6, UR15, UR15, URZ, 0x1 ;  /* 0x0000000f0f067291 */ /* 0x000fe2000f8f08ff */
[----:B--2---:R-:W-:-:S03]  /*36b0*/  LOP3.LUT P1, RZ, R6, 0x1, RZ, 0xc0, !PT ;  /* 0x0000000106ff7812 */ /* 0x004fc6000782c0ff */
[----:B------:R-:W-:Y:S02]  /*36c0*/  USHF.L.U32 UR8, UR6, 0x5, URZ ;  /* 0x0000000506087899 */ /* 0x000fe400080006ff */
[----:B------:R-:W-:Y:S02]  /*36d0*/  ULOP3.LUT UR6, UR6, 0xffe, URZ, 0xc0, !UPT ;  /* 0x00000ffe06067892 */ /* 0x000fe4000f8ec0ff */
[----:B------:R-:W-:Y:S02]  /*36e0*/  ULOP3.LUT UR8, UR8, 0xffffffc0, URZ, 0xc0, !UPT ;  /* 0xffffffc008087892 */ /* 0x000fe4000f8ec0ff */
[----:B------:R-:W-:Y:S02]  /*36f0*/  UIADD3 UR6, UPT, UPT, -UR6, UR15, URZ ;  /* 0x0000000f06067290 */ /* 0x000fe4000fffe1ff */
[----:B------:R-:W-:Y:S01]  /*3700*/  UIADD3 UR8, UPT, UPT, UR16, UR8, URZ ;  /* 0x0000000810087290 */ /* 0x000fe2000fffe0ff */
[----:B------:R-:W2:Y:S03]  /*3710*/  SYNCS.PHASECHK.TRANS64.TRYWAIT P0, [UR7+0x150], R0 ;  /* 0x00015000ff0075a7 */ /* 0x000ea60008001107 */
[----:B------:R-:W-:Y:S01]  /*3720*/  ULEA UR8, UR6, UR8, 0x14 ;  /* 0x0000000806087291 */ /* 0x000fe2000f8ea0ff */
[----:B-123--:R-:W-:Y:S11]  /*3730*/  @!P0 BRA `(.L_x_64) ;  /* 0x0000004400048947 */ /* 0x00eff60003800000 */
.L_x_160:
[----:B------:R-:W-:Y:S01]  /*3740*/  IADD3 R10, PT, PT, R10, 0x1, RZ ;  /* 0x000000010a0a7810 */ /* 0x000fe20007ffe0ff */
[----:B------:R-:W-:Y:S06]  /*3750*/  BRA.U !UP3, `(.L_x_65) ;  /* 0x000000010bc07547 */ /* 0x000fec000b800000 */
[----:B------:R-:W-:Y:S01]  /*3760*/  UPLOP3.LUT UP4, UPT, UPT, UPT, UPT, 0x40, 0x4 ;  /* 0x000000000004789c */ /* 0x000fe20003f8e870 */
[----:B------:R-:W-:Y:S01]  /*3770*/  UMOV UR13, UR9 ;  /* 0x00000009000d7c82 */ /* 0x000fe20008000000 */
[----:B------:R-:W-:Y:S01]  /*3780*/  UMOV UR12, UR4 ;  /* 0x00000004000c7c82 */ /* 0x000fe20008000000 */
[----:B------:R-:W-:-:S08]  /*3790*/  UMOV UR17, UR14 ;  /* 0x0000000e00117c82 */ /* 0x000fd00008000000 */
.L_x_68:
[----:B------:R-:W-:Y:S02]  /*37a0*/  UIADD3 UR13, UPT, UPT, UR13, 0x1, URZ ;  /* 0x000000010d0d7890 */ /* 0x000fe4000fffe0ff */
[----:B--2---:R-:W-:Y:S02]  /*37b0*/  ULEA UR6, UR17, UR5, 0x3 ;  /* 0x0000000511067291 */ /* 0x004fe4000f8e18ff */
[----:B------:R-:W-:Y:S01]  /*37c0*/  UISETP.NE.AND UP0, UPT, UR13, URZ, UPT ;  /* 0x000000ff0d00728c */ /* 0x000fe2000bf05270 */
[----:B---3--:R-:W-:Y:S10]  /*37d0*/  @P2 BRA `(.L_x_66) ;  /* 0x00000000000c2947 */ /* 0x008ff40003800000 */
[----:B-1----:R-:W-:Y:S04]  /*37e0*/  SHF.L.U32 R2, R8, 0x1f, RZ ;  /* 0x0000001f08027819 */ /* 0x002fe800000006ff */
[----:B------:R-:W1:Y:S02]  /*37f0*/  SYNCS.PHASECHK.TRANS64.TRYWAIT P0, [UR6], R2 ;  /* 0x00000002ff0075a7 */ /* 0x000e640008001106 */
[----:B-1----:R-:W-:Y:S05]  /*3800*/  @!P0 BRA `(.L_x_67) ;  /* 0x0000004000e88947 */ /* 0x002fea0003800000 */
.L_x_66:
[----:B------:R-:W-:Y:S01]  /*3810*/  UISETP.NE.AND UP1, UPT, UR12, 0x1, UPT ;  /* 0x000000010c00788c */ /* 0x000fe2000bf25270 */
[----:B------:R-:W-:Y:S01]  /*3820*/  PLOP3.LUT P2, PT, PT, PT, PT, 0x80, 0x8 ;  /* 0x000000000008781c */ /* 0x000fe20003f4f070 */
[----:B------:R-:W-:Y:S02]  /*3830*/  UIADD3 UR14, UPT, UPT, UR17, 0x1, URZ ;  /* 0x00000001110e7890 */ /* 0x000fe4000fffe0ff */
[----:B------:R-:W-:Y:S02]  /*3840*/  ULEA UR28, UR17, UR11, 0x9 ;  /* 0x0000000b111c7291 */ /* 0x000fe4000f8e48ff */
[----:B------:R-:W-:Y:S01]  /*3850*/  UISETP.NE.AND UP2, UPT, UR14, 0xd, UPT ;  /* 0x0000000d0e00788c */ /* 0x000fe2000bf45270 */
[----:B------:R-:W-:Y:S01]  /*3860*/  PLOP3.LUT P0, PT, PT, PT, UP1, 0x80, 0x8 ;  /* 0x000000000008781c */ /* 0x000fe20003f0f018 */
[----:B------:R-:W-:Y:S02]  /*3870*/  UIADD3 UR40, UPT, UPT, UR28, 0x2, URZ ;  /* 0x000000021c287890 */ /* 0x000fe4000fffe0ff */
[----:B------:R-:W-:Y:S02]  /*3880*/  USEL UR27, URZ, 0x1, UP2 ;  /* 0x00000001ff1b7887 */ /* 0x000fe40009000000 */
[----:B------:R-:W-:Y:S02]  /*3890*/  USEL UR14, UR14, URZ, UP2 ;  /* 0x000000ff0e0e7287 */ /* 0x000fe40009000000 */
[----:B------:R-:W-:Y:S02]  /*38a0*/  UIADD3 UR36, UPT, UPT, UR28, 0x4, URZ ;  /* 0x000000041c247890 */ /* 0x000fe4000fffe0ff */
[----:B------:R-:W-:Y:S01]  /*38b0*/  @UP1 ULEA UR26, UR14, UR5, 0x3 ;  /* 0x000000050e1a1291 */ /* 0x000fe2000f8e18ff */
[----:B------:R-:W-:Y:S01]  /*38c0*/  LOP3.LUT R8, R8, UR27, RZ, 0x3c, !PT ;  /* 0x0000001b08087c12 */ /* 0x000fe2000f8e3cff */
[----:B------:R-:W-:Y:S02]  /*38d0*/  UIADD3 UR32, UPT, UPT, UR28, 0x6, URZ ;  /* 0x000000061c207890 */ /* 0x000fe4000fffe0ff */
[----:B------:R-:W-:Y:S01]  /*38e0*/  UIADD3 UR6, UPT, UPT, UR6, 0x68, URZ ;  /* 0x0000006806067890 */ /* 0x000fe2000fffe0ff */
[----:B-1----:R-:W-:Y:S01]  /*38f0*/  @P0 SHF.L.U32 R0, R8, 0x1f, RZ ;  /* 0x0000001f08000819 */ /* 0x002fe200000006ff */
[----:B------:R-:W-:Y:S01]  /*3900*/  UIADD3 UR12, UPT, UPT, UR12, -0x1, URZ ;  /* 0xffffffff0c0c7890 */ /* 0x000fe2000fffe0ff */
[----:B------:R-:W-:Y:S02]  /*3910*/  UMOV UR29, 0x40004040 ;  /* 0x40004040001d7882 */ /* 0x000fe40000000000 */
[----:B------:R2:W3:Y:S01]  /*3920*/  @P0 SYNCS.PHASECHK.TRANS64.TRYWAIT P2, [UR26], R0 ;  /* 0x00000000ff0005a7 */ /* 0x0004e2000804111a */
[----:B------:R-:W-:Y:S01]  /*3930*/  ULEA UR26, UR17, UR10, 0x9 ;  /* 0x0000000a111a7291 */ /* 0x000fe2000f8e48ff */
[----:B------:R-:W-:Y:S01]  /*3940*/  UMOV UR27, 0x40004040 ;  /* 0x40004040001b7882 */ /* 0x000fe20000000000 */
[----:B------:R-:W-:Y:S02]  /*3950*/  UMOV UR41, 0x40004040 ;  /* 0x4000404000297882 */ /* 0x000fe40000000000 */
[----:B------:R-:W-:Y:S02]  /*3960*/  UIADD3 UR38, UPT, UPT, UR26, 0x2, URZ ;  /* 0x000000021a267890 */ /* 0x000fe4000fffe0ff */
[----:B------:R-:W-:Y:S02]  /*3970*/  UIADD3 UR34, UPT, UPT, UR26, 0x4, URZ ;  /* 0x000000041a227890 */ /* 0x000fe4000fffe0ff */
[----:B------:R-:W-:Y:S01]  /*3980*/  UIADD3 UR30, UPT, UPT, UR26, 0x6, URZ ;  /* 0x000000061a1e7890 */ /* 0x000fe2000fffe0ff */
[----:B------:R2:W-:Y:S01]  /*3990*/  UTCHMMA gdesc[UR26], gdesc[UR28], tmem[UR8], tmem[UR24], idesc[UR25], UP4 ;  /* 0x00ff181c1a0075ea */ /* 0x0005e2000a000008 */
[----:B------:R-:W-:Y:S01]  /*39a0*/  UPLOP3.LUT UP4, UPT, UPT, UPT, UPT, 0x80, 0x8 ;  /* 0x000000000008789c */ /* 0x000fe20003f8f070 */
[----:B------:R-:W-:Y:S01]  /*39b0*/  UMOV UR39, 0x40004040 ;  /* 0x4000404000277882 */ /* 0x000fe20000000000 */
[----:B------:R-:W-:Y:S01]  /*39c0*/  UMOV UR37, 0x40004040 ;  /* 0x4000404000257882 */ /* 0x000fe20000000000 */
[----:B------:R2:W-:Y:S01]  /*39d0*/  UTCHMMA gdesc[UR38], gdesc[UR40], tmem[UR8], tmem[UR22], idesc[UR23], UPT ;  /* 0x00ff1628260075ea */ /* 0x0005e2000b800008 */
[----:B------:R-:W-:Y:S01]  /*39e0*/  UMOV UR35, 0x40004040 ;  /* 0x4000404000237882 */ /* 0x000fe20000000000 */
[----:B------:R-:W-:Y:S01]  /*39f0*/  UMOV UR33, 0x40004040 ;  /* 0x4000404000217882 */ /* 0x000fe20000000000 */
[----:B------:R-:W-:Y:S01]  /*3a00*/  UMOV UR31, 0x40004040 ;  /* 0x40004040001f7882 */ /* 0x000fe20000000000 */
[----:B------:R2:W-:Y:S01]  /*3a10*/  UTCHMMA gdesc[UR34], gdesc[UR36], tmem[UR8], tmem[UR20], idesc[UR21], UPT ;  /* 0x00ff1424220075ea */ /* 0x0005e2000b800008 */
[----:B------:R2:W-:Y:S01]  /*3a20*/  UTCHMMA gdesc[UR30], gdesc[UR32], tmem[UR8], tmem[UR18], idesc[UR19], UPT ;  /* 0x00ff12201e0075ea */ /* 0x0005e2000b800008 */
[----:B------:R2:W-:Y:S01]  /*3a30*/  UTCBAR [UR6], URZ ;  /* 0x000000ff060073e9 */ /* 0x0005e200080000ff */
[----:B------:R-:W-:Y:S01]  /*3a40*/  UMOV UR17, UR14 ;  /* 0x0000000e00117c82 */ /* 0x000fe20008000000 */
[----:B------:R-:W-:Y:S05]  /*3a50*/  BRA.U UP0, `(.L_x_68) ;  /* 0xfffffffd00507547 */ /* 0x000fea000b83ffff */
.L_x_65:
[----:B------:R-:W-:Y:S01]  /*3a60*/  UIADD3 UR15, UPT, UPT, UR15, 0x1, URZ ;  /* 0x000000010f0f7890 */ /* 0x000fe2000fffe0ff */
[C---:B------:R-:W-:Y:S01]  /*3a70*/  ISETP.NE.AND P0, PT, R10.reuse, 0x2, PT ;  /* 0x000000020a00780c */ /* 0x040fe20003f05270 */
[----:B------:R-:W-:Y:S02]  /*3a80*/  UIADD3 UR7, UPT, UPT, UR7, 0x130, URZ ;  /* 0x0000013007077890 */ /* 0x000fe4000fffe0ff */
[----:B------:R-:W-:Y:S01]  /*3a90*/  UISETP.NE.AND UP0, UPT, UR15, 0x4, UPT ;  /* 0x000000040f00788c */ /* 0x000fe2000bf05270 */
[----:B-12---:R-:W-:Y:S02]  /*3aa0*/  SEL R0, RZ, 0x1, P0 ;  /* 0x00000001ff007807 */ /* 0x006fe40000000000 */
[----:B------:R-:W-:Y:S01]  /*3ab0*/  SEL R10, R10, RZ, P0 ;  /* 0x000000ff0a0a7207 */ /* 0x000fe20000000000 */
[----:B------:R-:W-:Y:S01]  /*3ac0*/  USEL UR6, URZ, 0x1, UP0 ;  /* 0x00000001ff067887 */ /* 0x000fe20008000000 */
[----:B------:R-:W-:Y:S01]  /*3ad0*/  LOP3.LUT R9, R9, R0, RZ, 0x3c, !PT ;  /* 0x0000000009097212 */ /* 0x000fe200078e3cff */
[----:B------:R-:W-:Y:S01]  /*3ae0*/  USEL UR15, UR15, URZ, UP0 ;  /* 0x000000ff0f0f7287 */ /* 0x000fe20008000000 */
[----:B------:R1:W-:Y:S03]  /*3af0*/  UTCBAR [UR7], URZ ;  /* 0x000000ff070073e9 */ /* 0x0003e600080000ff */
[----:B------:R-:W-:Y:S01]  /*3b00*/  LOP3.LUT R11, R11, UR6, RZ, 0x3c, !PT ;  /* 0x000000060b0b7c12 */ /* 0x000fe2000f8e3cff */
[----:B------:R-:W-:Y:S07]  /*3b10*/  @P1 BRA `(.L_x_69) ;  /* 0xfffffff800881947 */ /* 0x000fee000383ffff */
[----:B------:R-:W2:Y:S01]  /*3b20*/  S2UR UR4, SR_CgaCtaId ;  /* 0x00000000000479c3 */ /* 0x000ea20000008800 */
[----:B------:R-:W-:Y:S01]  /*3b30*/  ELECT P0, URZ, PT ;  /* 0x0000000000ff782f */ /* 0x000fe20003800000 */
[----:B------:R-:W-:Y:S01]  /*3b40*/  IMAD.MOV.U32 R0, RZ, RZ, 0x1 ;  /* 0x00000001ff007424 */ /* 0x000fe200078e00ff */
[----:B------:R-:W-:Y:S01]  /*3b50*/  UIADD3 UR5, UPT, UPT, UR5, 0x150, URZ ;  /* 0x0000015005057890 */ /* 0x000fe2000fffe0ff */
[----:B------:R-:W-:Y:S01]  /*3b60*/  SHF.L.U32 R2, R11, 0x1f, RZ ;  /* 0x0000001f0b027819 */ /* 0x000fe200000006ff */
[----:B------:R-:W-:-:S03]  /*3b70*/  UMOV UR6, 0x40 ;  /* 0x0000004000067882 */ /* 0x000fc60000000000 */
[----:B------:R-:W-:Y:S01]  /*3b80*/  UVIRTCOUNT.DEALLOC.SMPOOL 0x80 ;  /* 0x000000800000784c */ /* 0x000fe20000000000 */
[----:B--2---:R-:W-:Y:S02]  /*3b90*/  ULEA UR4, UR4, UR6, 0x18 ;  /* 0x0000000604047291 */ /* 0x004fe4000f8ec0ff */
[----:B------:R-:W-:-:S07]  /*3ba0*/  ULEA UR6, UR15, UR5, 0x3 ;  /* 0x000000050f067291 */ /* 0x000fce000f8e18ff */
[----:B------:R2:W-:Y:S02]  /*3bb0*/  @P0 STS.U8 [UR4+0x1c], R0 ;  /* 0x00001c00ff000988 */ /* 0x0005e40008000004 */
[----:B------:R-:W4:Y:S02]  /*3bc0*/  SYNCS.PHASECHK.TRANS64.TRYWAIT P0, [UR6], R2 ;  /* 0x00000002ff0075a7 */ /* 0x000f240008001106 */
[----:B--2-4-:R-:W-:Y:S05]  /*3bd0*/  @!P0 BRA `(.L_x_70) ;  /* 0x00000040000c8947 */ /* 0x014fea0003800000 */
.L_x_163:
[----:B-1----:R-:W-:-:S04]  /*3be0*/  UIADD3 UR7, UPT, UPT, UR15, 0x1, URZ ;  /* 0x000000010f077890 */ /* 0x002fc8000fffe0ff */
[----:B------:R-:W-:-:S04]  /*3bf0*/  UISETP.NE.AND UP0, UPT, UR7, 0x4, UPT ;  /* 0x000000040700788c */ /* 0x000fc8000bf05270 */
[----:B------:R-:W-:Y:S02]  /*3c00*/  USEL UR8, URZ, 0x1, UP0 ;  /* 0x00000001ff087887 */ /* 0x000fe40008000000 */
[----:B------:R-:W-:-:S04]  /*3c10*/  USEL UR7, UR7, URZ, UP0 ;  /* 0x000000ff07077287 */ /* 0x000fc80008000000 */
[----:B------:R-:W-:Y:S01]  /*3c20*/  ULEA UR6, UR7, UR5, 0x3 ;  /* 0x0000000507067291 */ /* 0x000fe2000f8e18ff */
[----:B--2---:R-:W-:-:S04]  /*3c30*/  LOP3.LUT R2, R11, UR8, RZ, 0x3c, !PT ;  /* 0x000000080b027c12 */ /* 0x004fc8000f8e3cff */
[----:B------:R-:W-:-:S04]  /*3c40*/  SHF.L.U32 R3, R2, 0x1f, RZ ;  /* 0x0000001f02037819 */ /* 0x000fc800000006ff */
[----:B------:R-:W1:Y:S02]  /*3c50*/  SYNCS.PHASECHK.TRANS64.TRYWAIT P0, [UR6], R3 ;  /* 0x00000003ff0075a7 */ /* 0x000e640008001106 */
[----:B-1----:R-:W-:Y:S05]  /*3c60*/  @!P0 BRA `(.L_x_71) ;  /* 0x0000004000008947 */ /* 0x002fea0003800000 */
.L_x_165:
        /* <DEDUP_REMOVED lines=9> */
.L_x_167:
[----:B------:R-:W-:-:S04]  /*3d00*/  UIADD3 UR7, UPT, UPT, UR7, 0x1, URZ ;  /* 0x0000000107077890 */ /* 0x000fc8000fffe0ff */
[----:B------:R-:W-:-:S04]  /*3d10*/  UISETP.NE.AND UP0, UPT, UR7, 0x4, UPT ;  /* 0x000000040700788c */ /* 0x000fc8000bf05270 */
[----:B------:R-:W-:Y:S02]  /*3d20*/  USEL UR6, URZ, 0x1, UP0 ;  /* 0x00000001ff067887 */ /* 0x000fe40008000000 */
[----:B------:R-:W-:-:S04]  /*3d30*/  USEL UR7, UR7, URZ, UP0 ;  /* 0x000000ff07077287 */ /* 0x000fc80008000000 */
[----:B------:R-:W-:Y:S01]  /*3d40*/  ULEA UR7, UR7, UR5, 0x3 ;  /* 0x0000000507077291 */ /* 0x000fe2000f8e18ff */
[----:B------:R-:W-:-:S04]  /*3d50*/  LOP3.LUT R2, R2, UR6, RZ, 0x3c, !PT ;  /* 0x0000000602027c12 */ /* 0x000fc8000f8e3cff */
[----:B------:R-:W-:-:S04]  /*3d60*/  SHF.L.U32 R2, R2, 0x1f, RZ ;  /* 0x0000001f02027819 */ /* 0x000fc800000006ff */
[----:B------:R-:W2:Y:S02]  /*3d70*/  SYNCS.PHASECHK.TRANS64.TRYWAIT P0, [UR7], R2 ;  /* 0x00000002ff0075a7 */ /* 0x000ea40008001107 */
[----:B--2---:R-:W-:Y:S05]  /*3d80*/  @!P0 BRA `(.L_x_73) ;  /* 0x0000003c00e88947 */ /* 0x004fea0003800000 */
.L_x_169:
[----:B------:R-:W-:Y:S01]  /*3d90*/  NOP ;  /* 0x0000000000007918 */ /* 0x000fe20000000000 */
[----:B-1----:R-:W1:Y:S01]  /*3da0*/  LDS R0, [UR4+0x14] ;  /* 0x00001404ff007984 */ /* 0x002e620008000800 */
[----:B------:R-:W-:Y:S01]  /*3db0*/  ULOP3.LUT UR6, UR16, 0xffff, URZ, 0xc0, !UPT ;  /* 0x0000ffff10067892 */ /* 0x000fe2000f8ec0ff */
[----:B------:R-:W-:Y:S01]  /*3dc0*/  UMOV UR8, 0xffff ;  /* 0x0000ffff00087882 */ /* 0x000fe20000000000 */
[----:B------:R-:W-:Y:S02]  /*3dd0*/  UMOV UR5, 0x1 ;  /* 0x0000000100057882 */ /* 0x000fe40000000000 */
[----:B------:R-:W-:-:S04]  /*3de0*/  USHF.R.U32.HI UR6, URZ, 0x5, UR6 ;  /* 0x00000005ff067899 */ /* 0x000fc80008011606 */
[----:B------:R-:W-:Y:S02]  /*3df0*/  USHF.L.U32 UR8, UR8, UR6, URZ ;  /* 0x0000000608087299 */ /* 0x000fe400080006ff */
[----:B------:R-:W-:-:S04]  /*3e00*/  USHF.L.U32 UR5, UR5, UR6, URZ ;  /* 0x0000000605057299 */ /* 0x000fc800080006ff */
[----:B-1----:R-:W-:-:S04]  /*3e10*/  LOP3.LUT R0, R0, UR8, RZ, 0xc0, !PT ;  /* 0x0000000800007c12 */ /* 0x002fc8000f8ec0ff */
[----:B------:R-:W-:-:S13]  /*3e20*/  ISETP.NE.AND P0, PT, R0, UR8, PT ;  /* 0x0000000800007c0c */ /* 0x000fda000bf05270 */
[----:B------:R-:W-:Y:S05]  /*3e30*/  @P0 BRA `(.L_x_74) ;  /* 0x0000000000580947 */ /* 0x000fea0003800000 */
[----:B------:R-:W1:Y:S02]  /*3e40*/  LDS R0, [UR4+0x18] ;  /* 0x00001804ff007984 */ /* 0x000e640008000800 */
[----:B-1----:R-:W-:-:S04]  /*3e50*/  LOP3.LUT R0, R0, UR5, RZ, 0xc0, !PT ;  /* 0x0000000500007c12 */ /* 0x002fc8000f8ec0ff */
[----:B------:R-:W-:-:S13]  /*3e60*/  ISETP.NE.AND P0, PT, R0, UR5, PT ;  /* 0x0000000500007c0c */ /* 0x000fda000bf05270 */
[----:B------:R-:W-:Y:S05]  /*3e70*/  @P0 BRA `(.L_x_75) ;  /* 0x00000000003c0947 */ /* 0x000fea0003800000 */
[----:B------:R-:W1:Y:S01]  /*3e80*/  S2R R2, SR_LANEID ;  /* 0x0000000000027919 */ /* 0x000e620000000000 */
[----:B------:R-:W-:Y:S01]  /*3e90*/  ULOP3.LUT UR8, URZ, UR8, URZ, 0x33, !UPT ;  /* 0x00000008ff087292 */ /* 0x000fe2000f8e33ff */
[----:B------:R-:W-:Y:S02]  /*3ea0*/  VOTEU.ANY UR7, UPT, PT ;  /* 0x0000000000077886 */ /* 0x000fe400038e0100 */
[----:B------:R-:W-:-:S03]  /*3eb0*/  UFLO.U32 UR7, UR7 ;  /* 0x00000007000772bd */ /* 0x000fc600080e0000 */
[----:B------:R-:W-:-:S04]  /*3ec0*/  IMAD.U32 R0, RZ, RZ, UR8 ;  /* 0x00000008ff007e24 */ /* 0x000fc8000f8e00ff */
[----:B------:R2:W4:Y:S02]  /*3ed0*/  REDUX UR6, R0 ;  /* 0x00000000000673c4 */ /* 0x0005240000000000 */
[----:B------:R1:W-:Y:S02]  /*3ee0*/  UTCATOMSWS.AND URZ, UR8 ;  /* 0x0000000800ff79e3 */ /* 0x0003e40008000000 */
[----:B-1----:R-:W-:Y:S02]  /*3ef0*/  ISETP.EQ.U32.AND P0, PT, R2, UR7, PT ;  /* 0x0000000702007c0c */ /* 0x002fe4000bf02070 */
[----:B--2---:R-:W-:Y:S02]  /*3f00*/  LOP3.LUT R0, RZ, UR5, RZ, 0x33, !PT ;  /* 0x00000005ff007c12 */ /* 0x004fe4000f8e33ff */
[----:B----4-:R-:W-:Y:S02]  /*3f10*/  MOV R2, UR6 ;  /* 0x0000000600027c02 */ /* 0x010fe40008000f00 */
[----:B------:R-:W1:Y:S07]  /*3f20*/  REDUX UR5, R0 ;  /* 0x00000000000573c4 */ /* 0x000e6e0000000000 */
[----:B------:R2:W-:Y:S01]  /*3f30*/  @P0 ATOMS.AND RZ, [UR4+0x14], R2 ;  /* 0x00001402ffff098c */ /* 0x0005e2000a800004 */
[----:B-1----:R-:W-:-:S05]  /*3f40*/  IMAD.U32 R0, RZ, RZ, UR5 ;  /* 0x00000005ff007e24 */ /* 0x002fca000f8e00ff */
[----:B------:R2:W-:Y:S01]  /*3f50*/  @P0 ATOMS.AND RZ, [UR4+0x18], R0 ;  /* 0x00001800ffff098c */ /* 0x0005e2000a800004 */
[----:B------:R-:W-:Y:S05]  /*3f60*/  BRA `(.L_x_76) ;  /* 0x0000000000147947 */ /* 0x000fea0003800000 */
.L_x_75:
[----:B------:R-:W-:Y:S02]  /*3f70*/  MOV R2, 0x3f90 ;  /* 0x00003f9000027802 */ /* 0x000fe40000000f00 */
[----:B---3-5:R-:W-:Y:S05]  /*3f80*/  CALL.REL.NOINC `($__internal_0_$__cuda_sm10x_tcgen05_guardrail_trap_col_being_dealloced_not_returned_by_alloc) ;  /* 0x00000040005c7944 */ /* 0x028fea0003c00000 */
[----:B------:R-:W-:Y:S05]  /*3f90*/  BRA `(.L_x_76) ;  /* 0x0000000000087947 */ /* 0x000fea0003800000 */
.L_x_74:
[----:B------:R-:W-:Y:S02]  /*3fa0*/  MOV R2, 0x3fc0 ;  /* 0x00003fc000027802 */ /* 0x000fe40000000f00 */
[----:B---3-5:R-:W-:Y:S05]  /*3fb0*/  CALL.REL.NOINC `($__internal_2_$__cuda_sm10x_tcgen05_guardrail_trap_unallocated_columns_being_dealloced) ;  /* 0x0000004000687944 */ /* 0x028fea0003c00000 */
.L_x_76:
[----:B------:R-:W-:Y:S01]  /*3fc0*/  NOP ;  /* 0x0000000000007918 */ /* 0x000fe20000000000 */
[----:B------:R-:W-:Y:S05]  /*3fd0*/  EXIT ;  /* 0x000000000000794d */ /* 0x000fea0003800000 */
.L_x_58:
[----:B------:R-:W-:-:S09]  /*3fe0*/  UISETP.NE.OR UP2, UPT, UR8, 0x3, !UP2 ;  /* 0x000000030800788c */ /* 0x000fd2000d745670 */
[----:B------:R-:W-:Y:S05]  /*3ff0*/  BRA.U UP2, `(.L_x_77) ;  /* 0x0000000d02ac7547 */ /* 0x000fea000b800000 */
[----:B------:R-:W1:Y:S01]  /*4000*/  LDC R0, c[0x0][0xb30] ;  /* 0x0002cc00ff007b82 */ /* 0x000e620000000800 */
[----:B------:R-:W2:Y:S01]  /*4010*/  LDCU.64 UR8, c[0x0][0x888] ;  /* 0x00011100ff0877ac */ /* 0x000ea20008000a00 */
[----:B------:R-:W-:Y:S01]  /*4020*/  IMAD.MOV.U32 R32, RZ, RZ, 0x1 ;  /* 0x00000001ff207424 */ /* 0x000fe200078e00ff */
[----:B------:R-:W-:Y:S01]  /*4030*/  CS2R R28, SRZ ;  /* 0x00000000001c7805 */ /* 0x000fe2000001ff00 */
[----:B------:R-:W-:Y:S01]  /*4040*/  IMAD.MOV.U32 R25, RZ, RZ, 0x1000 ;  /* 0x00001000ff197424 */ /* 0x000fe200078e00ff */
[----:B------:R-:W4:Y:S03]  /*4050*/  LDCU.64 UR4, c[0x0][0x890] ;  /* 0x00011200ff0477ac */ /* 0x000f260008000a00 */
[----:B------:R-:W3:Y:S01]  /*4060*/  LDC R24, c[0x0][0x370] ;  /* 0x0000dc00ff187b82 */ /* 0x000ee20000000800 */
[----:B------:R-:W-:Y:S01]  /*4070*/  UMOV UR7, 0x400 ;  /* 0x0000040000077882 */ /* 0x000fe20000000000 */
[----:B------:R-:W-:-:S02]  /*4080*/  UPLOP3.LUT UP1, UPT, UPT, UPT, UPT, 0x40, 0x4 ;  /* 0x000000000004789c */ /* 0x000fc40003f2e870 */
[----:B------:R-:W-:Y:S01]  /*4090*/  ULEA UR7, UR37, UR7, 0x18 ;  /* 0x0000000725077291 */ /* 0x000fe2000f8ec0ff */
[----:B------:R-:W-:-:S03]  /*40a0*/  UMOV UR13, URZ ;  /* 0x000000ff000d7c82 */ /* 0x000fc60008000000 */
[----:B------:R-:W3:Y:S01]  /*40b0*/  LDC R3, c[0x0][0xb0c] ;  /* 0x0002c300ff037b82 */ /* 0x000ee20000000800 */
[----:B--2---:R-:W-:Y:S02]  /*40c0*/  UISETP.NE.U32.AND UP3, UPT, UR8, URZ, UPT ;  /* 0x000000ff0800728c */ /* 0x004fe4000bf65070 */
[----:B----4-:R-:W-:-:S05]  /*40d0*/  UISETP.NE.U32.AND UP4, UPT, UR4, URZ, UPT ;  /* 0x000000ff0400728c */ /* 0x010fca000bf85070 */
[----:B------:R-:W2:Y:S01]  /*40e0*/  LDC R22, c[0x0][0xb20] ;  /* 0x0002c800ff167b82 */ /* 0x000ea20000000800 */
[----:B-1----:R-:W-:Y:S01]  /*40f0*/  ISETP.NE.AND P1, PT, R0, 0x1, PT ;  /* 0x000000010000780c */ /* 0x002fe20003f25270 */
[----:B------:R-:W-:Y:S02]  /*4100*/  UISETP.NE.AND.EX UP3, UPT, UR9, URZ, UPT, UP3 ;  /* 0x000000ff0900728c */ /* 0x000fe4000bf65330 */
[----:B------:R-:W-:-:S04]  /*4110*/  UISETP.NE.AND.EX UP4, UPT, UR5, URZ, UPT, UP4 ;  /* 0x000000ff0500728c */ /* 0x000fc8000bf85340 */
[----:B------:R-:W1:Y:S08]  /*4120*/  LDC.64 R30, c[0x0][0x348] ;  /* 0x0000d200ff1e7b82 */ /* 0x000e700000000a00 */
[----:B------:R-:W4:Y:S08]  /*4130*/  LDC.64 R14, c[0x0][0xb10] ;  /* 0x0002c400ff0e7b82 */ /* 0x000f300000000a00 */
[----:B------:R-:W1:Y:S08]  /*4140*/  LDC.64 R6, c[0x0][0xb18] ;  /* 0x0002c600ff067b82 */ /* 0x000e700000000a00 */
[----:B------:R-:W1:Y:S08]  /*4150*/  LDC.64 R4, c[0x0][0xb28] ;  /* 0x0002ca00ff047b82 */ /* 0x000e700000000a00 */
[----:B--23--:R-:W1:Y:S02]  /*4160*/  LDC R23, c[0x0][0x374] ;  /* 0x0000dd00ff177b82 */ /* 0x00ce640000000800 */
.L_x_86:
[C---:B------:R-:W-:Y:S02]  /*4170*/  LEA R0, R29.reuse, UR7, 0x3 ;  /* 0x000000071d007c11 */ /* 0x040fe4000f8e18ff */
[----:B------:R-:W-:Y:S02]  /*4180*/  SHF.L.U32 R2, R28, 0x1f, RZ ;  /* 0x0000001f1c027819 */ /* 0x000fe400000006ff */
[----:B------:R-:W-:Y:S02]  /*4190*/  LEA R16, R29, UR7, 0x4 ;  /* 0x000000071d107c11 */ /* 0x000fe4000f8e20ff */
[----:B--2---:R-:W2:Y:S02]  /*41a0*/  SYNCS.PHASECHK.TRANS64.TRYWAIT P0, [R0+URZ+0x110], R2 ;  /* 0x00011002000075a7 */ /* 0x004ea400080011ff */
[----:B--2---:R-:W-:Y:S05]  /*41b0*/  @!P0 BRA `(.L_x_78) ;  /* 0x0000003800f48947 */ /* 0x004fea0003800000 */
.L_x_170:
[----:B------:R-:W-:Y:S01]  /*41c0*/  ISETP.GE.AND P0, PT, R26, 0x1, PT ;  /* 0x000000011a00780c */ /* 0x000fe20003f06270 */
[----:B------:R-:W3:Y:S01]  /*41d0*/  LDS.128 R16, [R16+0x1a0] ;  /* 0x0001a00010107984 */ /* 0x000ee20000000c00 */
[----:B--2---:R-:W-:Y:S01]  /*41e0*/  VIADD R0, R0, 0x120 ;  /* 0x0000012000007836 */ /* 0x004fe20000000000 */
[----:B------:R-:W-:Y:S01]  /*41f0*/  @!PT LDS RZ, [RZ] ;  /* 0x00000000fffff984 */ /* 0x000fe20000000800 */
[----:B------:R-:W-:Y:S01]  /*4200*/  @!PT LDS RZ, [RZ] ;  /* 0x00000000fffff984 */ /* 0x000fe20000000800 */
[----:B------:R-:W-:Y:S01]  /*4210*/  @!PT LDS RZ, [RZ] ;  /* 0x00000000fffff984 */ /* 0x000fe20000000800 */
[----:B------:R-:W-:Y:S01]  /*4220*/  @!PT LDS RZ, [RZ] ;  /* 0x00000000fffff984 */ /* 0x000fe20000000800 */
[----:B------:R2:W-:Y:S06]  /*4230*/  MEMBAR.ALL.CTA ;  /* 0x0000000000007992 */ /* 0x0005ec0000008000 */
[----:B--2---:R-:W2:Y:S01]  /*4240*/  FENCE.VIEW.ASYNC.S ;  /* 0x00000000000073c6 */ /* 0x004ea20000000000 */
[----:B------:R-:W-:Y:S04]  /*4250*/  PRMT R0, RZ, 0x654, R0 ;  /* 0x00000654ff007816 */ /* 0x000fe80000000000 */
[----:B--2---:R2:W-:Y:S01]  /*4260*/  SYNCS.ARRIVE.TRANS64.RED.A1T0 RZ, [R0+URZ], RZ ;  /* 0x000000ff00ff79a7 */ /* 0x0045e200081004ff */
[----:B---3--:R-:W-:Y:S11]  /*4270*/  LOP3.LUT P3, RZ, R18, 0x1, RZ, 0xc0, !PT ;  /* 0x0000000112ff7812 */ /* 0x008ff6000786c0ff */
[----:B------:R-:W-:Y:S02]  /*4280*/  @!UPT UIADD3 URZ, UPT, UPT, URZ, URZ, URZ ;  /* 0x000000fffffff290 */ /* 0x000fe4000fffe0ff */
[----:B------:R-:W-:Y:S02]  /*4290*/  @P3 MOV R11, R16 ;  /* 0x00000010000b3202 */ /* 0x000fe40000000f00 */
[----:B------:R-:W-:Y:S01]  /*42a0*/  @P3 LOP3.LUT R10, R17, 0xffff, RZ, 0xc0, !PT ;  /* 0x0000ffff110a3812 */ /* 0x000fe200078ec0ff */
[----:B--2---:R-:W-:Y:S06]  /*42b0*/  @!P0 BRA `(.L_x_79) ;  /* 0x0000000000a48947 */ /* 0x004fec0003800000 */
[-C--:B-1----:R-:W-:Y:S01]  /*42c0*/  IMAD.HI.U32 R0, R23, R7.reuse, RZ ;  /* 0x0000000717007227 */ /* 0x082fe200078e00ff */
[----:B------:R-:W-:Y:S02]  /*42d0*/  ISETP.NE.AND P0, PT, R6, 0x1, PT ;  /* 0x000000010600780c */ /* 0x000fe40003f05270 */
[----:B------:R-:W-:Y:S01]  /*42e0*/  ISETP.NE.AND P2, PT, R26, 0x1, PT ;  /* 0x000000011a00780c */ /* 0x000fe20003f45270 */
[----:B----4-:R-:W-:Y:S01]  /*42f0*/  IMAD.HI.U32 R9, R24, R14, RZ ;  /* 0x0000000e18097227 */ /* 0x010fe200078e00ff */
[----:B------:R-:W-:Y:S02]  /*4300*/  SHF.R.U32.HI R0, RZ, R22, R0 ;  /* 0x00000016ff007219 */ /* 0x000fe40000011600 */
[----:B------:R-:W-:Y:S01]  /*4310*/  ISETP.NE.AND P4, PT, R3, 0x1, PT ;  /* 0x000000010300780c */ /* 0x000fe20003f85270 */
[----:B------:R-:W-:Y:S01]  /*4320*/  IMAD.HI.U32 R13, R10, R7, RZ ;  /* 0x000000070a0d7227 */ /* 0x000fe200078e00ff */
[----:B------:R-:W-:Y:S02]  /*4330*/  SHF.R.U32.HI R9, RZ, R15, R9 ;  /* 0x0000000fff097219 */ /* 0x000fe40000011609 */
[----:B------:R-:W-:Y:S01]  /*4340*/  SEL R0, R23, R0, !P0 ;  /* 0x0000000017007207 */ /* 0x000fe20004000000 */
[----:B------:R-:W-:Y:S01]  /*4350*/  IMAD.HI.U32 R12, R11, R14, RZ ;  /* 0x0000000e0b0c7227 */ /* 0x000fe200078e00ff */
[----:B------:R-:W-:Y:S03]  /*4360*/  SEL R9, R24, R9, !P4 ;  /* 0x0000000918097207 */ /* 0x000fe60006000000 */
[-C--:B------:R-:W-:Y:S01]  /*4370*/  IMAD.HI.U32 R8, R0, R4.reuse, RZ ;  /* 0x0000000400087227 */ /* 0x080fe200078e00ff */
[----:B------:R-:W-:Y:S03]  /*4380*/  SHF.R.U32.HI R12, RZ, R15, R12 ;  /* 0x0000000fff0c7219 */ /* 0x000fe6000001160c */
[----:B------:R-:W-:Y:S01]  /*4390*/  IMAD.HI.U32 R2, R9, R4, RZ ;  /* 0x0000000409027227 */ /* 0x000fe200078e00ff */
[-C--:B------:R-:W-:Y:S02]  /*43a0*/  @P2 SHF.R.U32.HI R0, RZ, R5.reuse, R8 ;  /* 0x00000005ff002219 */ /* 0x080fe40000011608 */
[----:B------:R-:W-:Y:S02]  /*43b0*/  SHF.R.U32.HI R8, RZ, R22, R13 ;  /* 0x00000016ff087219 */ /* 0x000fe4000001160d */
[----:B------:R-:W-:Y:S01]  /*43c0*/  @P2 SHF.R.U32.HI R9, RZ, R5, R2 ;  /* 0x00000005ff092219 */ /* 0x000fe20000011602 */
[----:B------:R-:W-:Y:S01]  /*43d0*/  IMAD R0, R26, R0, RZ ;  /* 0x000000001a007224 */ /* 0x000fe200078e02ff */
[----:B------:R-:W-:Y:S02]  /*43e0*/  SEL R8, R10, R8, !P0 ;  /* 0x000000080a087207 */ /* 0x000fe40004000000 */
[----:B------:R-:W-:Y:S01]  /*43f0*/  SEL R2, R11, R12, !P4 ;  /* 0x0000000c0b027207 */ /* 0x000fe20006000000 */
[----:B------:R-:W-:Y:S01]  /*4400*/  IMAD R12, R26, R9, RZ ;  /* 0x000000091a0c7224 */ /* 0x000fe200078e02ff */
[C---:B------:R-:W-:Y:S01]  /*4410*/  ISETP.GE.AND P0, PT, R8.reuse, R0, PT ;  /* 0x000000000800720c */ /* 0x040fe20003f06270 */
[----:B------:R-:W-:Y:S03]  /*4420*/  IMAD.HI.U32 R0, R8, R4, RZ ;  /* 0x0000000408007227 */ /* 0x000fe600078e00ff */
[----:B------:R-:W-:Y:S02]  /*4430*/  ISETP.GE.OR P0, PT, R2, R12, P0 ;  /* 0x0000000c0200720c */ /* 0x000fe40000706670 */
[-C--:B------:R-:W-:Y:S04]  /*4440*/  SHF.R.U32.HI R0, RZ, R5.reuse, R0 ;  /* 0x00000005ff007219 */ /* 0x080fe80000011600 */
[----:B------:R-:W-:Y:S05]  /*4450*/  SEL R13, R8, R0, !P2 ;  /* 0x00000000080d7207 */ /* 0x000fea0005000000 */
[----:B------:R-:W-:Y:S02]  /*4460*/  IMAD.MOV R12, RZ, RZ, -R13 ;  /* 0x000000ffff0c7224 */ /* 0x000fe400078e0a0d */
[----:B------:R-:W-:Y:S04]  /*4470*/  @!P0 IMAD.HI.U32 R0, R2, R4, RZ ;  /* 0x0000000402008227 */ /* 0x000fe800078e00ff */
[----:B------:R-:W-:Y:S01]  /*4480*/  IMAD R12, R26, R12, R8 ;  /* 0x0000000c1a0c7224 */ /* 0x000fe200078e0208 */
[----:B------:R-:W-:Y:S04]  /*4490*/  @!P0 SHF.R.U32.HI R0, RZ, R5, R0 ;  /* 0x00000005ff008219 */ /* 0x000fe80000011600 */
[----:B------:R-:W-:Y:S04]  /*44a0*/  @!P0 SEL R0, R2, R0, !P2 ;  /* 0x0000000002008207 */ /* 0x000fe80005000000 */
[----:B------:R-:W-:Y:S01]  /*44b0*/  @!P0 IADD3 R13, PT, PT, R13, -R0, RZ ;  /* 0x800000000d0d8210 */ /* 0x000fe20007ffe0ff */
[----:B------:R-:W-:Y:S01]  /*44c0*/  @!P0 IMAD R0, R9, R12, R0 ;  /* 0x0000000c09008224 */ /* 0x000fe200078e0200 */
[----:B------:R-:W-:Y:S01]  /*44d0*/  IADD3 R9, PT, PT, -R8, RZ, RZ ;  /* 0x000000ff08097210 */ /* 0x000fe20007ffe1ff */
[--C-:B------:R-:W-:Y:S02]  /*44e0*/  IMAD.MOV R12, RZ, RZ, -R2.reuse ;  /* 0x000000ffff0c7224 */ /* 0x100fe400078e0a02 */
[----:B------:R-:W-:Y:S02]  /*44f0*/  @!P0 IMAD R8, R13, R26, R2 ;  /* 0x0000001a0d088224 */ /* 0x000fe400078e0202 */
[----:B------:R-:W-:Y:S02]  /*4500*/  @!P0 IMAD.MOV.U32 R2, RZ, RZ, R0 ;  /* 0x000000ffff028224 */ /* 0x000fe400078e0000 */
[----:B------:R-:W-:Y:S02]  /*4510*/  IMAD R11, R3, R12, R11 ;  /* 0x0000000c030b7224 */ /* 0x000fe400078e020b */
[----:B------:R-:W-:Y:S02]  /*4520*/  IMAD R10, R6, R9, R10 ;  /* 0x00000009060a7224 */ /* 0x000fe400078e020a */
[----:B------:R-:W-:Y:S02]  /*4530*/  IMAD R11, R2, R3, R11 ;  /* 0x00000003020b7224 */ /* 0x000fe400078e020b */
[----:B------:R-:W-:Y:S02]  /*4540*/  IMAD R10, R8, R6, R10 ;  /* 0x00000006080a7224 */ /* 0x000fe400078e020a */
.L_x_79:
[----:B------:R-:W-:Y:S05]  /*4550*/  BRA.U UP1, `(.L_x_80) ;  /* 0x0000000101107547 */ /* 0x000fea000b800000 */
[----:B------:R-:W-:Y:S04]  /*4560*/  MOV R2, UR6 ;  /* 0x0000000600027c02 */ /* 0x000fe80008000f00 */
[----:B------:R-:W-:Y:S04]  /*4570*/  SHF.L.U32 R2, R2, 0x1f, RZ ;  /* 0x0000001f02027819 */ /* 0x000fe800000006ff */
[----:B------:R-:W2:Y:S02]  /*4580*/  SYNCS.PHASECHK.TRANS64.TRYWAIT P0, [UR7+0x108], R2 ;  /* 0x00010802ff0075a7 */ /* 0x000ea40008001107 */
[----:B--2---:R-:W-:Y:S05]  /*4590*/  @!P0 BRA `(.L_x_81) ;  /* 0x0000003800108947 */ /* 0x004fea0003800000 */
.L_x_80:
[----:B------:R-:W-:Y:S02]  /*45a0*/  R2UR UR11, R21 ;  /* 0x00000000150b72ca */ /* 0x000fe400000e0000 */
[----:B------:R-:W-:Y:S02]  /*45b0*/  R2UR UR10, R20 ;  /* 0x00000000140a72ca */ /* 0x000fe400000e0000 */
[----:B------:R-:W-:Y:S04]  /*45c0*/  ISETP.NE.U32.AND P2, PT, RZ, UR4, PT ;  /* 0x00000004ff007c0c */ /* 0x000fe8000bf45070 */
[----:B------:R-:W-:Y:S05]  /*45d0*/  ISETP.NE.AND.EX P2, PT, RZ, UR5, PT, P2 ;  /* 0x00000005ff007c0c */ /* 0x000fea000bf45320 */
[----:B------:R-:W-:Y:S02]  /*45e0*/  USHF.L.U32 UR11, UR11, 0x6, URZ ;  /* 0x000000060b0b7899 */ /* 0x000fe400080006ff */
[----:B------:R-:W-:Y:S01]  /*45f0*/  USHF.L.U32 UR10, UR10, 0x6, URZ ;  /* 0x000000060a0a7899 */ /* 0x000fe200080006ff */
[----:B------:R-:W-:Y:S11]  /*4600*/  BRA.U !UP4, `(.L_x_82) ;  /* 0x000000010c347547 */ /* 0x000ff6000b800000 */
[----:B------:R-:W-:Y:S01]  /*4610*/  UPLOP3.LUT UP0, UPT, UPT, UPT, UP3, 0x80, 0x8 ;  /* 0x000000000008789c */ /* 0x000fe20003f0f030 */
[----:B--2---:R-:W-:Y:S02]  /*4620*/  HFMA2 R0, -RZ, RZ, 0, 5.9604644775390625e-08 ;  /* 0x00000001ff007431 */ /* 0x004fe400000001ff */
[----:B------:R-:W-:Y:S03]  /*4630*/  IMAD.MOV.U32 R60, RZ, RZ, 0x1 ;  /* 0x00000001ff3c7424 */ /* 0x000fe600078e00ff */
[----:B------:R-:W-:Y:S05]  /*4640*/  PLOP3.LUT P0, PT, PT, PT, UP0, 0x80, 0x8 ;  /* 0x000000000008781c */ /* 0x000fea0003f0f008 */
[----:B------:R-:W2:Y:S01]  /*4650*/  @UP0 LDCU.64 UR14, c[0x0][0x888] ;  /* 0x00011100ff0e07ac */ /* 0x000ea20008000a00 */
[----:B------:R-:W-:Y:S07]  /*4660*/  @UP0 UIMAD UR8, UR36, UR4, URZ ;  /* 0x00000004240802a4 */ /* 0x000fee000f8e02ff */
[----:B------:R-:W-:Y:S01]  /*4670*/  @!P0 PRMT R60, R0, 0x7610, R60 ;  /* 0x00007610003c8816 */ /* 0x000fe2000000003c */
[----:B--2---:R-:W-:Y:S03]  /*4680*/  @UP0 UIMAD.WIDE UR14, UR8, 0x4, UR14 ;  /* 0x00000004080e08a5 */ /* 0x004fe6000f8e020e */
[----:B------:R-:W2:Y:S03]  /*4690*/  @!UP0 LDCU UR8, c[0x0][0x880] ;  /* 0x00011000ff0887ac */ /* 0x000ea60008000800 */
[----:B------:R-:W-:Y:S01]  /*46a0*/  IMAD.U32 R8, RZ, RZ, UR14 ;  /* 0x0000000eff087e24 */ /* 0x000fe2000f8e00ff */
[----:B------:R-:W-:Y:S05]  /*46b0*/  MOV R9, UR15 ;  /* 0x0000000f00097c02 */ /* 0x000fea0008000f00 */
[----:B-----5:R3:W5:Y:S02]  /*46c0*/  @P0 LDG.E R35, desc[UR46][R8.64] ;  /* 0x0000002e08230981 */ /* 0x020764000c1e1900 */
[----:B--23--:R-:W-:Y:S07]  /*46d0*/  @!P0 IMAD.U32 R35, RZ, RZ, UR8 ;  /* 0x00000008ff238e24 */ /* 0x00cfee000f8e00ff */
.L_x_82:
[----:B-----5:R-:W-:Y:S01]  /*46e0*/  @!P2 FSETP.EQ.AND P0, PT, R35, RZ, PT ;  /* 0x000000ff2300a20b */ /* 0x020fe20003f02000 */
[----:B------:R-:W-:Y:S01]  /*46f0*/  @!UPT UIADD3 URZ, UPT, UPT, URZ, URZ, URZ ;  /* 0x000000fffffff290 */ /* 0x000fe2000fffe0ff */
[----:B------:R-:W-:Y:S11]  /*4700*/  @!P2 BRA `(.L_x_83) ;  /* 0x000000000014a947 */ /* 0x000ff60003800000 */
[----:B------:R-:W-:Y:S02]  /*4710*/  LOP3.LUT P2, RZ, R60, 0xff, RZ, 0xc0, !PT ;  /* 0x000000ff3cff7812 */ /* 0x000fe4000784c0ff */
[----:B------:R-:W-:Y:S04]  /*4720*/  PLOP3.LUT P0, PT, PT, PT, UP0, 0x80, 0x8 ;  /* 0x000000000008781c */ /* 0x000fe80003f0f008 */
[----:B------:R-:W-:Y:S07]  /*4730*/  PLOP3.LUT P0, PT, P0, PT, PT, 0x8, 0x80 ;  /* 0x000000000080781c */ /* 0x000fee000070e170 */
[----:B------:R-:W-:Y:S11]  /*4740*/  @P2 FSETP.EQ.AND P0, PT, R35, RZ, PT ;  /* 0x000000ff2300220b */ /* 0x000ff60003f02000 */
[----:B------:R-:W-:Y:S02]  /*4750*/  @!UPT UIADD3 URZ, UPT, UPT, URZ, URZ, URZ ;  /* 0x000000fffffff290 */ /* 0x000fe4000fffe0ff */
.L_x_83:
[----:B------:R-:W-:Y:S01]  /*4760*/  ULEA UR15, UR13, UR7, 0x3 ;  /* 0x000000070d0f7291 */ /* 0x000fe2000f8e18ff */
[----:B------:R-:W-:Y:S02]  /*4770*/  SHF.L.U32 R9, R32, 0x1f, RZ ;  /* 0x0000001f20097819 */ /* 0x000fe400000006ff */
[----:B------:R-:W-:Y:S04]  /*4780*/  ELECT P4, URZ, PT ;  /* 0x0000000000ff782f */ /* 0x000fe80003880000 */
[----:B------:R-:W-:Y:S02]  /*4790*/  PLOP3.LUT P4, PT, P0, P4, PT, 0xf2, 0x2f ;  /* 0x00000000002f781c */ /* 0x000fe40000789e72 */
[----:B------:R-:W3:Y:S11]  /*47a0*/  SYNCS.PHASECHK.TRANS64.TRYWAIT P2, [UR15+0xe8], R9 ;  /* 0x0000e809ff0075a7 */ /* 0x000ef6000804110f */
[----:B-1----:R-:W-:Y:S05]  /*47b0*/  @!P4 IADD3 R8, P0, PT, R30, 0x580, RZ ;  /* 0x000005801e08c810 */ /* 0x002fea0007f1e0ff */
[----:B--2---:R-:W-:Y:S01]  /*47c0*/  @!P4 IMAD.X R2, RZ, RZ, R31, P0 ;  /* 0x000000ffff02c224 */ /* 0x004fe200000e061f */
[----:B---3--:R-:W-:Y:S07]  /*47d0*/  @!P2 BRA `(.L_x_84) ;  /* 0x000000340098a947 */ /* 0x008fee0003800000 */
.L_x_173:
[----:B------:R-:W2:Y:S01]  /*47e0*/  LDC.64 R12, c[0x0][0xb18] ;  /* 0x0002c600ff0c7b82 */ /* 0x000ea20000000a00 */
[----:B------:R-:W-:Y:S01]  /*47f0*/  @!P4 R2UR UR8, R2 ;  /* 0x000000000208c2ca */ /* 0x000fe200000e0000 */
[----:B------:R-:W-:Y:S01]  /*4800*/  VOTEU.ALL UP2, P4 ;  /* 0x0000000000ff7886 */ /* 0x000fe20002040000 */
[----:B------:R-:W-:Y:S01]  /*4810*/  @!P4 R2UR UR9, R8 ;  /* 0x000000000809c2ca */ /* 0x000fe200000e0000 */
[----:B------:R-:W-:Y:S01]  /*4820*/  VOTEU.ALL UP1, P4 ;  /* 0x0000000000ff7886 */ /* 0x000fe20002020000 */
[----:B-1----:R-:W-:Y:S03]  /*4830*/  @!P4 IMAD.MOV.U32 R0, RZ, RZ, 0x1000 ;  /* 0x00001000ff00c424 */ /* 0x002fe600078e00ff */
[----:B------:R-:W1:Y:S01]  /*4840*/  @!P1 LDC R2, c[0x0][0xb0c] ;  /* 0x0002c300ff029b82 */ /* 0x000e620000000800 */
[----:B------:R-:W-:Y:S01]  /*4850*/  UMOV UR20, 0x0 ;  /* 0x0000000000147882 */ /* 0x000fe20000000000 */
[----:B------:R-:W-:Y:S01]  /*4860*/  UMOV UR21, 0x10000000 ;  /* 0x1000000000157882 */ /* 0x000fe20000000000 */
[----:B------:R-:W-:Y:S01]  /*4870*/  UMOV UR12, UR36 ;  /* 0x00000024000c7c82 */ /* 0x000fe20008000000 */
[----:B------:R-:W-:Y:S01]  /*4880*/  UIADD3 UR14, UPT, UPT, UR13, 0x1, URZ ;  /* 0x000000010d0e7890 */ /* 0x000fe2000fffe0ff */
[----:B------:R-:W-:Y:S01]  /*4890*/  @P3 SHF.R.U32.HI R27, RZ, 0x10, R17 ;  /* 0x00000010ff1b3819 */ /* 0x000fe20000011611 */
[----:B------:R-:W-:Y:S02]  /*48a0*/  VIADD R29, R29, 0x1 ;  /* 0x000000011d1d7836 */ /* 0x000fe40000000000 */
[----:B------:R-:W-:Y:S01]  /*48b0*/  IMAD.U32 R9, RZ, RZ, UR8 ;  /* 0x00000008ff097e24 */ /* 0x000fe2000f8e00ff */
[----:B------:R-:W-:Y:S01]  /*48c0*/  @!UP2 ULEA UR8, UR13, UR7, 0xc ;  /* 0x000000070d08a291 */ /* 0x000fe2000f8e60ff */
[----:B------:R-:W-:Y:S01]  /*48d0*/  IMAD.U32 R8, RZ, RZ, UR9 ;  /* 0x00000009ff087e24 */ /* 0x000fe2000f8e00ff */
[----:B------:R-:W-:Y:S02]  /*48e0*/  UIADD3 UR9, UPT, UPT, UR15, 0xd0, URZ ;  /* 0x000000d00f097890 */ /* 0x000fe4000fffe0ff */
[----:B------:R-:W-:Y:S01]  /*48f0*/  @!P4 R2UR UR19, R9 ;  /* 0x000000000913c2ca */ /* 0x000fe200000e0000 */
[----:B------:R-:W-:Y:S01]  /*4900*/  @!UP2 UIADD3 UR8, UPT, UPT, UR8, 0x200, URZ ;  /* 0x000002000808a890 */ /* 0x000fe2000fffe0ff */
[----:B------:R-:W-:Y:S01]  /*4910*/  @!P4 R2UR UR18, R8 ;  /* 0x000000000812c2ca */ /* 0x000fe200000e0000 */
[----:B------:R-:W-:Y:S01]  /*4920*/  UISETP.NE.AND UP5, UPT, UR14, 0x3, UPT ;  /* 0x000000030e00788c */ /* 0x000fe2000bfa5270 */
[----:B------:R-:W3:Y:S01]  /*4930*/  LDC.64 R8, c[0x0][0xb10] ;  /* 0x0002c400ff087b82 */ /* 0x000ee20000000a00 */
[----:B------:R-:W-:Y:S02]  /*4940*/  UPRMT UR16, UR37, 0x654, UR9 ;  /* 0x0000065425107896 */ /* 0x000fe40008000009 */
[----:B------:R-:W-:Y:S02]  /*4950*/  USEL UR17, URZ, 0x1, UP5 ;  /* 0x00000001ff117887 */ /* 0x000fe4000a800000 */
[----:B------:R-:W-:Y:S04]  /*4960*/  USEL UR14, UR14, URZ, UP5 ;  /* 0x000000ff0e0e7287 */ /* 0x000fe8000a800000 */
[----:B------:R-:W-:Y:S01]  /*4970*/  ULEA UR13, UR14, UR7, 0x3 ;  /* 0x000000070e0d7291 */ /* 0x000fe2000f8e18ff */
[----:B------:R-:W-:Y:S01]  /*4980*/  LOP3.LUT R32, R32, UR17, RZ, 0x3c, !PT ;  /* 0x0000001120207c12 */ /* 0x000fe2000f8e3cff */
[----:B------:R1:W-:Y:S01]  /*4990*/  @!UP1 UTMALDG.3D [UR8], [UR18], desc[UR20] ;  /* 0x00001408120095b4 */ /* 0x0003e20008011000 */
[----:B------:R5:W-:Y:S02]  /*49a0*/  @!P4 SYNCS.ARRIVE.TRANS64.RED.A0TR RZ, [UR15+0xd0], R0 ;  /* 0x0000d000ffffc9a7 */ /* 0x000be4000830040f */
[----:B------:R-:W-:Y:S01]  /*49b0*/  SHF.L.U32 R20, R32, 0x1f, RZ ;  /* 0x0000001f20147819 */ /* 0x000fe200000006ff */
[C---:B---3--:R-:W-:Y:S01]  /*49c0*/  @!P1 IMAD.HI.U32 R8, R11.reuse, R8, RZ ;  /* 0x000000080b089227 */ /* 0x048fe200078e00ff */
[----:B--2---:R-:W-:Y:S02]  /*49d0*/  @!P1 ISETP.NE.AND P0, PT, R12, 0x1, PT ;  /* 0x000000010c00980c */ /* 0x004fe40003f05270 */
[----:B-1----:R-:W-:Y:S01]  /*49e0*/  @!P1 ISETP.NE.AND P2, PT, R2, 0x1, PT ;  /* 0x000000010200980c */ /* 0x002fe20003f45270 */
[----:B------:R-:W-:Y:S01]  /*49f0*/  SYNCS.ARRIVE.TRANS64.RED.A1T0 RZ, [UR16], RZ ;  /* 0x000000ffffff79a7 */ /* 0x000fe20008100410 */
[C---:B------:R-:W-:Y:S01]  /*4a00*/  @!P1 IMAD.HI.U32 R13, R10.reuse, R13, RZ ;  /* 0x0000000d0a0d9227 */ /* 0x040fe200078e00ff */
[----:B------:R-:W-:Y:S04]  /*4a10*/  @!P1 SHF.R.U32.HI R8, RZ, R9, R8 ;  /* 0x00000009ff089219 */ /* 0x000fe80000011608 */
[----:B------:R-:W-:Y:S01]  /*4a20*/  @!P1 SEL R8, R11, R8, !P2 ;  /* 0x000000080b089207 */ /* 0x000fe20005000000 */
[----:B------:R-:W1:Y:S01]  /*4a30*/  SYNCS.PHASECHK.TRANS64.TRYWAIT P5, [UR13+0xe8], R20 ;  /* 0x0000e814ff0075a7 */ /* 0x000e6200080a110d */
[----:B-----5:R-:W2:Y:S02]  /*4a40*/  @!P1 LDC R0, c[0x0][0xb20] ;  /* 0x0002c800ff009b82 */ /* 0x020ea40000000800 */
[----:B--2---:R-:W-:Y:S04]  /*4a50*/  @!P1 SHF.R.U32.HI R0, RZ, R0, R13 ;  /* 0x00000000ff009219 */ /* 0x004fe8000001160d */
[----:B------:R-:W-:Y:S05]  /*4a60*/  @!P1 SEL R9, R10, R0, !P0 ;  /* 0x000000000a099207 */ /* 0x000fea0004000000 */
[----:B------:R-:W-:Y:S02]  /*4a70*/  @!P1 IMAD.IADD R0, R9, 0x1, -R8 ;  /* 0x0000000109009824 */ /* 0x000fe400078e0a08 */
[----:B------:R-:W-:Y:S02]  /*4a80*/  @!P1 IMAD.IADD R8, R8, 0x1, -R9 ;  /* 0x0000000108089824 */ /* 0x000fe400078e0a09 */
[----:B------:R-:W-:Y:S02]  /*4a90*/  @!P1 IMAD R11, R0, R2, R11 ;  /* 0x00000002000b9224 */ /* 0x000fe400078e020b */
[----:B------:R-:W-:Y:S01]  /*4aa0*/  @!P1 IMAD R10, R8, R12, R10 ;  /* 0x0000000c080a9224 */ /* 0x000fe200078e020a */
[----:B-1----:R-:W-:Y:S06]  /*4ab0*/  @!P5 BRA `(.L_x_85) ;  /* 0x0000003000f8d947 */ /* 0x002fec0003800000 */
.L_x_175:
[----:B------:R-:W-:Y:S01]  /*4ac0*/  @!P4 IADD3 R2, P0, PT, R30, 0x580, RZ ;  /* 0x000005801e02c810 */ /* 0x000fe20007f1e0ff */
[----:B------:R-:W-:Y:S01]  /*4ad0*/  UMOV UR18, 0x0 ;  /* 0x0000000000127882 */ /* 0x000fe20000000000 */
[----:B------:R-:W-:Y:S01]  /*4ae0*/  UMOV UR19, 0x10000000 ;  /* 0x1000000000137882 */ /* 0x000fe20000000000 */
[----:B------:R-:W-:Y:S01]  /*4af0*/  VOTEU.ALL UP1, P4 ;  /* 0x0000000000ff7886 */ /* 0x000fe20002020000 */
[----:B------:R-:W-:Y:S01]  /*4b00*/  @!P4 R2UR UR9, R2 ;  /* 0x000000000209c2ca */ /* 0x000fe200000e0000 */
[----:B-1----:R-:W-:Y:S01]  /*4b10*/  @!P4 IMAD.X R0, RZ, RZ, R31, P0 ;  /* 0x000000ffff00c224 */ /* 0x002fe200000e061f */
[----:B------:R-:W-:Y:S01]  /*4b20*/  UMOV UR12, UR36 ;  /* 0x00000024000c7c82 */ /* 0x000fe20008000000 */
[----:B------:R-:W-:Y:S01]  /*4b30*/  @P3 R2UR UR36, R27 ;  /* 0x000000001b2432ca */ /* 0x000fe200000e0000 */
[----:B------:R-:W-:Y:S01]  /*4b40*/  @!UP1 ULEA UR15, UR14, UR7, 0xc ;  /* 0x000000070e0f9291 */ /* 0x000fe2000f8e60ff */
[----:B------:R-:W-:Y:S01]  /*4b50*/  ISETP.NE.AND P0, PT, R29, 0x2, PT ;  /* 0x000000021d00780c */ /* 0x000fe20003f05270 */
[----:B------:R-:W-:Y:S01]  /*4b60*/  @!UP1 UIADD3 UR10, UPT, UPT, UR10, 0x20, URZ ;  /* 0x000000200a0a9890 */ /* 0x000fe2000fffe0ff */
[----:B------:R-:W-:Y:S01]  /*4b70*/  @!P4 R2UR UR8, R0 ;  /* 0x000000000008c2ca */ /* 0x000fe200000e0000 */
[----:B------:R-:W-:Y:S01]  /*4b80*/  IMAD.IADD R20, R10, 0x1, R58 ;  /* 0x000000010a147824 */ /* 0x000fe200078e023a */
[----:B------:R-:W-:Y:S01]  /*4b90*/  SEL R0, RZ, 0x1, P0 ;  /* 0x00000001ff007807 */ /* 0x000fe20000000000 */
[----:B------:R-:W-:Y:S01]  /*4ba0*/  IMAD.IADD R21, R11, 0x1, R59 ;  /* 0x000000010b157824 */ /* 0x000fe200078e023b */
[----:B------:R-:W-:Y:S02]  /*4bb0*/  SEL R29, R29, RZ, P0 ;  /* 0x000000ff1d1d7207 */ /* 0x000fe40000000000 */
[----:B------:R-:W-:Y:S01]  /*4bc0*/  IMAD.U32 R8, RZ, RZ, UR9 ;  /* 0x00000009ff087e24 */ /* 0x000fe2000f8e00ff */
[----:B------:R-:W-:Y:S01]  /*4bd0*/  UIADD3 UR9, UPT, UPT, UR13, 0xd0, URZ ;  /* 0x000000d00d097890 */ /* 0x000fe2000fffe0ff */
[----:B------:R-:W-:Y:S03]  /*4be0*/  LOP3.LUT R28, R28, R0, RZ, 0x3c, !PT ;  /* 0x000000001c1c7212 */ /* 0x000fe600078e3cff */
[----:B------:R-:W-:Y:S02]  /*4bf0*/  @!P4 R2UR UR16, R8 ;  /* 0x000000000810c2ca */ /* 0x000fe400000e0000 */
[----:B------:R-:W-:Y:S01]  /*4c00*/  IMAD.U32 R9, RZ, RZ, UR8 ;  /* 0x00000008ff097e24 */ /* 0x000fe2000f8e00ff */
[----:B------:R-:W-:Y:S01]  /*4c10*/  @!UP1 UIADD3 UR8, UPT, UPT, UR15, 0x200, URZ ;  /* 0x000002000f089890 */ /* 0x000fe2000fffe0ff */
[----:B------:R-:W-:Y:S01]  /*4c20*/  VOTEU.ALL UP1, P4 ;  /* 0x0000000000ff7886 */ /* 0x000fe20002020000 */
[----:B------:R-:W-:Y:S02]  /*4c30*/  UPRMT UR15, UR37, 0x654, UR9 ;  /* 0x00000654250f7896 */ /* 0x000fe40008000009 */
[----:B------:R-:W-:Y:S11]  /*4c40*/  @!P4 R2UR UR17, R9 ;  /* 0x000000000911c2ca */ /* 0x000ff600000e0000 */
[----:B------:R-:W-:Y:S02]  /*4c50*/  @!UPT UIADD3 URZ, UPT, UPT, URZ, URZ, URZ ;  /* 0x000000fffffff290 */ /* 0x000fe4000fffe0ff */
[----:B------:R2:W-:Y:S01]  /*4c60*/  @!UP1 UTMALDG.3D [UR8], [UR16], desc[UR18] ;  /* 0x00001208100095b4 */ /* 0x0005e20008011000 */
[----:B------:R2:W-:Y:S01]  /*4c70*/  @!P4 SYNCS.ARRIVE.TRANS64.RED.A0TR RZ, [UR13+0xd0], R25 ;  /* 0x0000d019ffffc9a7 */ /* 0x0005e2000830040d */
[----:B------:R-:W-:Y:S04]  /*4c80*/  UIADD3 UR13, UPT, UPT, UR14, 0x1, URZ ;  /* 0x000000010e0d7890 */ /* 0x000fe8000fffe0ff */
[----:B------:R-:W-:Y:S04]  /*4c90*/  UISETP.NE.AND UP1, UPT, UR13, 0x3, UPT ;  /* 0x000000030d00788c */ /* 0x000fe8000bf25270 */
[----:B------:R-:W-:Y:S02]  /*4ca0*/  USEL UR14, URZ, 0x1, UP1 ;  /* 0x00000001ff0e7887 */ /* 0x000fe40008800000 */
[----:B------:R-:W-:Y:S02]  /*4cb0*/  USEL UR13, UR13, URZ, UP1 ;  /* 0x000000ff0d0d7287 */ /* 0x000fe40008800000 */
[----:B------:R-:W-:Y:S02]  /*4cc0*/  UPLOP3.LUT UP1, UPT, UPT, UPT, UPT, 0x80, 0x8 ;  /* 0x000000000008789c */ /* 0x000fe40003f2f070 */
[----:B------:R-:W-:Y:S01]  /*4cd0*/  LOP3.LUT R32, R32, UR14, RZ, 0x3c, !PT ;  /* 0x0000000e20207c12 */ /* 0x000fe2000f8e3cff */
[----:B------:R-:W-:Y:S01]  /*4ce0*/  SYNCS.ARRIVE.TRANS64.RED.A1T0 RZ, [UR15], RZ ;  /* 0x000000ffffff79a7 */ /* 0x000fe2000810040f */
[----:B------:R-:W-:Y:S07]  /*4cf0*/  @P3 BRA `(.L_x_86) ;  /* 0xfffffff4001c3947 */ /* 0x000fee000383ffff */
[----:B------:R-:W-:Y:S01]  /*4d00*/  UIADD3 UR7, UPT, UPT, UR7, 0xe8, URZ ;  /* 0x000000e807077890 */ /* 0x000fe2000fffe0ff */
[----:B------:R-:W-:-:S03]  /*4d10*/  SHF.L.U32 R2, R32, 0x1f, RZ ;  /* 0x0000001f20027819 */ /* 0x000fc600000006ff */
[----:B------:R-:W-:-:S09]  /*4d20*/  ULEA UR4, UR13, UR7, 0x3 ;  /* 0x000000070d047291 */ /* 0x000fd2000f8e18ff */
[----:B------:R-:W1:Y:S02]  /*4d30*/  SYNCS.PHASECHK.TRANS64.TRYWAIT P0, [UR4], R2 ;  /* 0x00000002ff0075a7 */ /* 0x000e640008001104 */
[----:B-1----:R-:W-:Y:S05]  /*4d40*/  @!P0 BRA `(.L_x_87) ;  /* 0x00000030006c8947 */ /* 0x002fea0003800000 */
.L_x_177:
        /* <DEDUP_REMOVED lines=9> */
.L_x_179:
[----:B------:R-:W-:-:S04]  /*4de0*/  UIADD3 UR5, UPT, UPT, UR5, 0x1, URZ ;  /* 0x0000000105057890 */ /* 0x000fc8000fffe0ff */
[----:B------:R-:W-:-:S04]  /*4df0*/  UISETP.NE.AND UP0, UPT, UR5, 0x3, UPT ;  /* 0x000000030500788c */ /* 0x000fc8000bf05270 */
[----:B------:R-:W-:Y:S02]  /*4e00*/  USEL UR4, URZ, 0x1, UP0 ;  /* 0x00000001ff047887 */ /* 0x000fe40008000000 */
[----:B------:R-:W-:-:S04]  /*4e10*/  USEL UR5, UR5, URZ, UP0 ;  /* 0x000000ff05057287 */ /* 0x000fc80008000000 */
[----:B------:R-:W-:Y:S01]  /*4e20*/  ULEA UR5, UR5, UR7, 0x3 ;  /* 0x0000000705057291 */ /* 0x000fe2000f8e18ff */
[----:B-1----:R-:W-:-:S04]  /*4e30*/  LOP3.LUT R2, R32, UR4, RZ, 0x3c, !PT ;  /* 0x0000000420027c12 */ /* 0x002fc8000f8e3cff */
[----:B------:R-:W-:Y:S01]  /*4e40*/  SHF.L.U32 R2, R2, 0x1f, RZ ;  /* 0x0000001f02027819 */ /* 0x000fe200000006ff */
[----:B------:R-:W-:-:S07]  /*4e50*/  IMAD.U32 R0, RZ, RZ, UR5 ;  /* 0x00000005ff007e24 */ /* 0x000fce000f8e00ff */
.L_x_89:
[----:B-1----:R1:W3:Y:S02]  /*4e60*/  SYNCS.PHASECHK.TRANS64.TRYWAIT P0, [R0+URZ], R2 ;  /* 0x00000002000075a7 */ /* 0x0022e400080011ff */
[----:B---3--:R-:W-:Y:S05]  /*4e70*/  @!P0 NANOSLEEP.SYNCS 0x989680 ;  /* 0x009896800000895d */ /* 0x008fea0003900000 */
[----:B------:R-:W3:Y:S02]  /*4e80*/  @!P0 SYNCS.PHASECHK.TRANS64 P0, [R0+URZ], R2 ;  /* 0x00000002000085a7 */ /* 0x000ee400080010ff */
[----:B--23--:R-:W-:Y:S05]  /*4e90*/  @P0 EXIT ;  /* 0x000000000000094d */ /* 0x00cfea0003800000 */
[----:B------:R-:W-:Y:S05]  /*4ea0*/  BRA `(.L_x_89) ;  /* 0xfffffffc00ec7947 */ /* 0x000fea000383ffff */
.L_x_77:
[----:B------:R-:W-:-:S06]  /*4eb0*/  UISETP.GE.AND UP1, UPT, UR8, 0x4, UPT ;  /* 0x000000040800788c */ /* 0x000fcc000bf26270 */
[----:B------:R-:W-:-:S13]  /*4ec0*/  PLOP3.LUT P0, PT, PT, PT, UP1, 0x80, 0x8 ;  /* 0x000000000008781c */ /* 0x000fda0003f0f018 */
[----:B------:R-:W-:Y:S05]  /*4ed0*/  @!P0 EXIT ;  /* 0x000000000000894d */ /* 0x000fea0003800000 */
[----:B------:R-:W-:Y:S01]  /*4ee0*/  BAR.SYNC.DEFER_BLOCKING 0x6, 0xa0 ;  /* 0x0182800000007b1d */ /* 0x000fe20000010000 */
[C---:B------:R-:W-:Y:S01]  /*4ef0*/  IMAD.SHL.U32 R3, R70.reuse, 0x20, RZ ;  /* 0x0000002046037824 */ /* 0x040fe200078e00ff */
[C---:B------:R-:W-:Y:S01]  /*4f00*/  LOP3.LUT P0, RZ, R70.reuse, 0x4, RZ, 0xc0, !PT ;  /* 0x0000000446ff7812 */ /* 0x040fe2000780c0ff */
[C---:B------:R-:W-:Y:S02]  /*4f10*/  IMAD.SHL.U32 R64, R70.reuse, 0x10, RZ ;  /* 0x0000001046407824 */ /* 0x040fe400078e00ff */
[C---:B------:R-:W-:Y:S01]  /*4f20*/  IMAD.SHL.U32 R2, R70.reuse, 0x4, RZ ;  /* 0x0000000446027824 */ /* 0x040fe200078e00ff */
[----:B------:R-:W-:Y:S02]  /*4f30*/  UMOV UR48, 0x400 ;  /* 0x0000040000307882 */ /* 0x000fe40000000000 */
[----:B------:R-:W1:Y:S01]  /*4f40*/  LDC R63, c[0x0][0x370] ;  /* 0x0000dc00ff3f7b82 */ /* 0x000e620000000800 */
[----:B------:R-:W-:Y:S01]  /*4f50*/  ULEA UR48, UR37, UR48, 0x18 ;  /* 0x0000003025307291 */ /* 0x000fe2000f8ec0ff */
[----:B------:R-:W-:Y:S01]  /*4f60*/  LOP3.LUT R4, R3, 0xc0, RZ, 0xc0, !PT ;  /* 0x000000c003047812 */ /* 0x000fe200078ec0ff */
[----:B------:R-:W-:Y:S01]  /*4f70*/  IMAD.U32 R32, R70, 0x10000, RZ ;  /* 0x0001000046207824 */ /* 0x000fe200078e00ff */
[----:B------:R-:W-:Y:S01]  /*4f80*/  LOP3.LUT R64, R64, 0x600, RZ, 0xc0, !PT ;  /* 0x0000060040407812 */ /* 0x000fe200078ec0ff */
[----:B------:R-:W-:Y:S01]  /*4f90*/  IMAD.MOV.U32 R69, RZ, RZ, 0x10 ;  /* 0x00000010ff457424 */ /* 0x000fe200078e00ff */
[----:B------:R-:W-:Y:S01]  /*4fa0*/  LOP3.LUT R2, R4, 0x18, R2, 0xf8, !PT ;  /* 0x0000001804027812 */ /* 0x000fe200078ef802 */
[----:B------:R-:W-:Y:S01]  /*4fb0*/  IMAD.MOV.U32 R31, RZ, RZ, RZ ;  /* 0x000000ffff1f7224 */ /* 0x000fe200078e00ff */
[----:B------:R-:W2:Y:S01]  /*4fc0*/  LDC R28, c[0x0][0xb0c] ;  /* 0x0002c300ff1c7b82 */ /* 0x000ea20000000800 */
[----:B------:R-:W-:Y:S01]  /*4fd0*/  SHF.R.U32.HI R4, RZ, 0x1, R70 ;  /* 0x00000001ff047819 */ /* 0x000fe20000011646 */
[----:B------:R-:W-:Y:S01]  /*4fe0*/  IMAD.MOV.U32 R68, RZ, RZ, RZ ;  /* 0x000000ffff447224 */ /* 0x000fe200078e00ff */
[--C-:B------:R-:W-:Y:S01]  /*4ff0*/  LOP3.LUT R64, R64, 0x20, R3.reuse, 0xf8, !PT ;  /* 0x0000002040407812 */ /* 0x100fe200078ef803 */
[----:B------:R-:W-:Y:S01]  /*5000*/  IMAD.MOV.U32 R73, RZ, RZ, RZ ;  /* 0x000000ffff497224 */ /* 0x000fe200078e00ff */
[----:B------:R-:W-:Y:S01]  /*5010*/  LOP3.LUT R32, R32, 0x600000, RZ, 0xc0, !PT ;  /* 0x0060000020207812 */ /* 0x000fe200078ec0ff */
[----:B------:R-:W-:Y:S01]  /*5020*/  IMAD.MOV.U32 R67, RZ, RZ, RZ ;  /* 0x000000ffff437224 */ /* 0x000fe200078e00ff */
[----:B------:R-:W-:Y:S01]  /*5030*/  LOP3.LUT R2, R2, 0x8, R4, 0x78, !PT ;  /* 0x0000000802027812 */ /* 0x000fe200078e7804 */
[----:B------:R-:W4:Y:S01]  /*5040*/  LDC R61, c[0x0][0xb20] ;  /* 0x0002c800ff3d7b82 */ /* 0x000f220000000800 */
[----:B------:R-:W3:Y:S01]  /*5050*/  LDS R0, [UR48+0x1c0] ;  /* 0x0001c030ff007984 */ /* 0x000ee20008000800 */
[----:B------:R-:W-:Y:S01]  /*5060*/  LOP3.LUT R64, R64, 0x100, R3, 0xf8, !PT ;  /* 0x0000010040407812 */ /* 0x000fe200078ef803 */
[----:B------:R-:W1:Y:S01]  /*5070*/  LDCU.64 UR54, c[0x0][0x348] ;  /* 0x00006900ff3677ac */ /* 0x000e620008000a00 */
[----:B------:R-:W-:-:S02]  /*5080*/  LOP3.LUT R70, R70, 0x60, RZ, 0xc0, !PT ;  /* 0x0000006046467812 */ /* 0x000fc400078ec0ff */
[----:B------:R-:W-:Y:S01]  /*5090*/  LOP3.LUT R64, R64, R2, RZ, 0xfc, !PT ;  /* 0x0000000240407212 */ /* 0x000fe200078efcff */
[----:B------:R-:W1:Y:S01]  /*50a0*/  LDCU.64 UR38, c[0x0][0x888] ;  /* 0x00011100ff2677ac */ /* 0x000e620008000a00 */
[----:B------:R-:W1:Y:S01]  /*50b0*/  LDC R27, c[0x0][0xb30] ;  /* 0x0002cc00ff1b7b82 */ /* 0x000e620000000800 */
[----:B------:R-:W-:Y:S01]  /*50c0*/  SEL R69, R69, 0xfffffff0, !P0 ;  /* 0xfffffff045457807 */ /* 0x000fe20004000000 */
[----:B------:R-:W1:Y:S01]  /*50d0*/  LDCU.64 UR44, c[0x0][0x890] ;  /* 0x00011200ff2c77ac */ /* 0x000e620008000a00 */
[----:B------:R-:W-:-:S05]  /*50e0*/  UMOV UR51, 0x1 ;  /* 0x0000000100337882 */ /* 0x000fca0000000000 */
[----:B------:R-:W1:Y:S01]  /*50f0*/  LDC.64 R56, c[0x0][0xb10] ;  /* 0x0002c400ff387b82 */ /* 0x000e620000000a00 */
[----:B------:R-:W-:Y:S01]  /*5100*/  UMOV UR56, URZ ;  /* 0x000000ff00387c82 */ /* 0x000fe20008000000 */
[----:B------:R-:W-:Y:S01]  /*5110*/  UIADD3 UR52, UPT, UPT, UR48, 0x200, URZ ;  /* 0x0000020030347890 */ /* 0x000fe2000fffe0ff */
[----:B------:R-:W-:Y:S01]  /*5120*/  UMOV UR50, URZ ;  /* 0x000000ff00327c82 */ /* 0x000fe20008000000 */
[----:B------:R-:W-:-:S04]  /*5130*/  UMOV UR49, URZ ;  /* 0x000000ff00317c82 */ /* 0x000fc80008000000 */
[----:B------:R-:W1:Y:S08]  /*5140*/  LDC.64 R24, c[0x0][0xb18] ;  /* 0x0002c600ff187b82 */ /* 0x000e700000000a00 */
[----:B------:R-:W1:Y:S08]  /*5150*/  LDC.64 R22, c[0x0][0xb28] ;  /* 0x0002ca00ff167b82 */ /* 0x000e700000000a00 */
[----:B------:R-:W1:Y:S01]  /*5160*/  LDC.64 R54, c[0x0][0x8b0] ;  /* 0x00022c00ff367b82 */ /* 0x000e620000000a00 */
[----:B---3--:R-:W-:-:S07]  /*5170*/  IMAD.IADD R32, R0, 0x1, R32 ;  /* 0x0000000100207824 */ /* 0x008fce00078e0220 */
[----:B------:R-:W3:Y:S08]  /*5180*/  LDC.64 R52, c[0x0][0x8a8] ;  /* 0x00022a00ff347b82 */ /* 0x000ef00000000a00 */
[----:B--2-4-:R-:W1:Y:S02]  /*5190*/  LDC R62, c[0x0][0x374] ;  /* 0x0000dd00ff3e7b82 */ /* 0x014e640000000800 */
.L_x_120:
[----:B------:R-:W-:Y:S02]  /*51a0*/  LEA R0, R73, UR48, 0x3 ;  /* 0x0000003049007c11 */ /* 0x000fe4000f8e18ff */
[----:B------:R-:W-:Y:S02]  /*51b0*/  SHF.L.U32 R2, R67, 0x1f, RZ ;  /* 0x0000001f43027819 */ /* 0x000fe400000006ff */
[----:B-1----:R-:W-:Y:S02]  /*51c0*/  LEA R16, R73, UR48, 0x4 ;  /* 0x0000003049107c11 */ /* 0x002fe4000f8e20ff */
[----:B------:R-:W2:Y:S02]  /*51d0*/  SYNCS.PHASECHK.TRANS64.TRYWAIT P0, [R0+URZ+0x110], R2 ;  /* 0x00011002000075a7 */ /* 0x000ea400080011ff */
[----:B--2---:R-:W-:Y:S05]  /*51e0*/  @!P0 BRA `(.L_x_90) ;  /* 0x0000002c00748947 */ /* 0x004fea0003800000 */
.L_x_180:
[----:B------:R-:W4:Y:S01]  /*51f0*/  LDC.64 R10, c[0x0][0xb10] ;  /* 0x0002c400ff0a7b82 */ /* 0x000f220000000a00 */
[----:B------:R-:W3:Y:S01]  /*5200*/  LDS.128 R16, [R16+0x1a0] ;  /* 0x0001a00010107984 */ /* 0x000ee20000000c00 */
[----:B-1----:R-:W-:Y:S01]  /*5210*/  ISETP.NE.AND P1, PT, R27, 0x1, PT ;  /* 0x000000011b00780c */ /* 0x002fe20003f25270 */
[----:B--2---:R-:W-:Y:S01]  /*5220*/  VIADD R0, R0, 0x120 ;  /* 0x0000012000007836 */ /* 0x004fe20000000000 */
[----:B------:R-:W-:Y:S04]  /*5230*/  ISETP.GE.AND P0, PT, R26, 0x1, PT ;  /* 0x000000011a00780c */ /* 0x000fe80003f06270 */
[----:B------:R-:W1:Y:S01]  /*5240*/  LDC.64 R8, c[0x0][0xb18] ;  /* 0x0002c600ff087b82 */ /* 0x000e620000000a00 */
[----:B------:R-:W-:Y:S01]  /*5250*/  PRMT R0, RZ, 0x654, R0 ;  /* 0x00000654ff007816 */ /* 0x000fe20000000000 */
[----:B------:R-:W-:Y:S01]  /*5260*/  @!PT LDS RZ, [RZ] ;  /* 0x00000000fffff984 */ /* 0x000fe20000000800 */
[----:B------:R-:W-:Y:S01]  /*5270*/  @!PT LDS RZ, [RZ] ;  /* 0x00000000fffff984 */ /* 0x000fe20000000800 */
[----:B------:R-:W-:Y:S01]  /*5280*/  @!PT LDS RZ, [RZ] ;  /* 0x00000000fffff984 */ /* 0x000fe20000000800 */
[----:B------:R-:W-:Y:S01]  /*5290*/  @!PT LDS RZ, [RZ] ;  /* 0x00000000fffff984 */ /* 0x000fe20000000800 */
[----:B------:R2:W-:Y:S06]  /*52a0*/  MEMBAR.ALL.CTA ;  /* 0x0000000000007992 */ /* 0x0005ec0000008000 */
[----:B--2---:R-:W2:Y:S01]  /*52b0*/  FENCE.VIEW.ASYNC.S ;  /* 0x00000000000073c6 */ /* 0x004ea20000000000 */
[----:B------:R-:W1:Y:S08]  /*52c0*/  @!P1 LDC R12, c[0x0][0xb20] ;  /* 0x0002c800ff0c9b82 */ /* 0x000e700000000800 */
[----:B------:R-:W1:Y:S01]  /*52d0*/  @!P1 LDC R7, c[0x0][0xb0c] ;  /* 0x0002c300ff079b82 */ /* 0x000e620000000800 */
[----:B--2---:R2:W-:Y:S01]  /*52e0*/  SYNCS.ARRIVE.TRANS64.RED.A1T0 RZ, [R0+URZ], RZ ;  /* 0x000000ff00ff79a7 */ /* 0x0045e200081004ff */
[----:B---3--:R-:W-:Y:S04]  /*52f0*/  LOP3.LUT P4, RZ, R18, 0x1, RZ, 0xc0, !PT ;  /* 0x0000000112ff7812 */ /* 0x008fe8000788c0ff */
[----:B------:R-:W-:Y:S09]  /*5300*/  P2R R71, PR, RZ, 0x10 ;  /* 0x00000010ff477803 */ /* 0x000ff20000000000 */
[----:B------:R-:W-:Y:S02]  /*5310*/  @P4 MOV R30, R16 ;  /* 0x00000010001e4202 */ /* 0x000fe40000000f00 */
[----:B------:R-:W-:Y:S01]  /*5320*/  @P4 LOP3.LUT R29, R17, 0xffff, RZ, 0xc0, !PT ;  /* 0x0000ffff111d4812 */ /* 0x000fe200078ec0ff */
[----:B--2-4-:R-:W-:Y:S06]  /*5330*/  @!P0 BRA `(.L_x_91) ;  /* 0x0000000000a48947 */ /* 0x014fec0003800000 */
[----:B------:R-:W-:Y:S01]  /*5340*/  IMAD.HI.U32 R0, R62, R25, RZ ;  /* 0x000000193e007227 */ /* 0x000fe200078e00ff */
[----:B------:R-:W-:Y:S02]  /*5350*/  ISETP.NE.AND P0, PT, R24, 0x1, PT ;  /* 0x000000011800780c */ /* 0x000fe40003f05270 */
[----:B------:R-:W-:Y:S01]  /*5360*/  ISETP.NE.AND P2, PT, R26, 0x1, PT ;  /* 0x000000011a00780c */ /* 0x000fe20003f45270 */
[----:B------:R-:W-:Y:S01]  /*5370*/  IMAD.HI.U32 R4, R63, R56, RZ ;  /* 0x000000383f047227 */ /* 0x000fe200078e00ff */
[----:B------:R-:W-:Y:S02]  /*5380*/  SHF.R.U32.HI R0, RZ, R61, R0 ;  /* 0x0000003dff007219 */ /* 0x000fe40000011600 */
[----:B------:R-:W-:Y:S01]  /*5390*/  ISETP.NE.AND P3, PT, R28, 0x1, PT ;  /* 0x000000011c00780c */ /* 0x000fe20003f65270 */
[----:B------:R-:W-:Y:S01]  /*53a0*/  IMAD.HI.U32 R6, R29, R25, RZ ;  /* 0x000000191d067227 */ /* 0x000fe200078e00ff */
[-C--:B------:R-:W-:Y:S02]  /*53b0*/  SHF.R.U32.HI R4, RZ, R57.reuse, R4 ;  /* 0x00000039ff047219 */ /* 0x080fe40000011604 */
[----:B------:R-:W-:Y:S01]  /*53c0*/  SEL R0, R62, R0, !P0 ;  /* 0x000000003e007207 */ /* 0x000fe20004000000 */
[----:B------:R-:W-:Y:S01]  /*53d0*/  IMAD.HI.U32 R5, R30, R56, RZ ;  /* 0x000000381e057227 */ /* 0x000fe200078e00ff */
[----:B------:R-:W-:Y:S03]  /*53e0*/  SEL R4, R63, R4, !P3 ;  /* 0x000000043f047207 */ /* 0x000fe60005800000 */
[-C--:B------:R-:W-:Y:S01]  /*53f0*/  IMAD.HI.U32 R3, R0, R22.reuse, RZ ;  /* 0x0000001600037227 */ /* 0x080fe200078e00ff */
[----:B------:R-:W-:Y:S03]  /*5400*/  SHF.R.U32.HI R5, RZ, R57, R5 ;  /* 0x00000039ff057219 */ /* 0x000fe60000011605 */
[----:B------:R-:W-:Y:S01]  /*5410*/  IMAD.HI.U32 R2, R4, R22, RZ ;  /* 0x0000001604027227 */ /* 0x000fe200078e00ff */
[----:B------:R-:W-:Y:S02]  /*5420*/  @P2 SHF.R.U32.HI R0, RZ, R23, R3 ;  /* 0x00000017ff002219 */ /* 0x000fe40000011603 */
[----:B------:R-:W-:Y:S02]  /*5430*/  SHF.R.U32.HI R3, RZ, R61, R6 ;  /* 0x0000003dff037219 */ /* 0x000fe40000011606 */
[----:B------:R-:W-:Y:S01]  /*5440*/  @P2 SHF.R.U32.HI R4, RZ, R23, R2 ;  /* 0x00000017ff042219 */ /* 0x000fe20000011602 */
[----:B------:R-:W-:Y:S01]  /*5450*/  IMAD R0, R26, R0, RZ ;  /* 0x000000001a007224 */ /* 0x000fe200078e02ff */
[----:B------:R-:W-:Y:S02]  /*5460*/  SEL R3, R29, R3, !P0 ;  /* 0x000000031d037207 */ /* 0x000fe40004000000 */
[----:B------:R-:W-:Y:S01]  /*5470*/  SEL R2, R30, R5, !P3 ;  /* 0x000000051e027207 */ /* 0x000fe20005800000 */
[----:B------:R-:W-:Y:S01]  /*5480*/  IMAD R5, R26, R4, RZ ;  /* 0x000000041a057224 */ /* 0x000fe200078e02ff */
[C---:B------:R-:W-:Y:S01]  /*5490*/  ISETP.GE.AND P0, PT, R3.reuse, R0, PT ;  /* 0x000000000300720c */ /* 0x040fe20003f06270 */
[C---:B------:R-:W-:Y:S03]  /*54a0*/  IMAD.HI.U32 R0, R3.reuse, R22, RZ ;  /* 0x0000001603007227 */ /* 0x040fe600078e00ff */
[C---:B------:R-:W-:Y:S02]  /*54b0*/  ISETP.GE.OR P0, PT, R2.reuse, R5, P0 ;  /* 0x000000050200720c */ /* 0x040fe40000706670 */
[----:B------:R-:W-:Y:S04]  /*54c0*/  SHF.R.U32.HI R0, RZ, R23, R0 ;  /* 0x00000017ff007219 */ /* 0x000fe80000011600 */
[C---:B------:R-:W-:Y:S05]  /*54d0*/  SEL R6, R3.reuse, R0, !P2 ;  /* 0x0000000003067207 */ /* 0x040fea0005000000 */
        /* <DEDUP_REMOVED lines=14> */
[----:B------:R-:W-:Y:S07]  /*55c0*/  IMAD R29, R3, R24, R29 ;  /* 0x00000018031d7224 */ /* 0x000fee00078e021d */
.L_x_91:
[----:B-1----:R-:W-:Y:S01]  /*55d0*/  @!P1 ISETP.NE.AND P0, PT, R8, 0x1, PT ;  /* 0x000000010800980c */ /* 0x002fe20003f05270 */
[----:B------:R-:W-:Y:S01]  /*55e0*/  @!P1 IMAD.HI.U32 R0, R30, R10, RZ ;  /* 0x0000000a1e009227 */ /* 0x000fe200078e00ff */
[----:B------:R-:W-:Y:S01]  /*55f0*/  @!P1 ISETP.NE.AND P2, PT, R7, 0x1, PT ;  /* 0x000000010700980c */ /* 0x000fe20003f45270 */
[----:B------:R-:W-:Y:S01]  /*5600*/  ULOP3.LUT UP0, URZ, UR52, 0x1b0, URZ, 0xc0, !UPT ;  /* 0x000001b034ff7892 */ /* 0x000fe2000f80c0ff */
[----:B------:R-:W-:Y:S01]  /*5610*/  R2UR UR42, R21 ;  /* 0x00000000152a72ca */ /* 0x000fe200000e0000 */
[----:B------:R-:W-:Y:S01]  /*5620*/  @!P1 IMAD.HI.U32 R2, R29, R9, RZ ;  /* 0x000000091d029227 */ /* 0x000fe200078e00ff */
[----:B------:R-:W-:Y:S02]  /*5630*/  @!P1 SHF.R.U32.HI R0, RZ, R11, R0 ;  /* 0x0000000bff009219 */ /* 0x000fe40000011600 */
[----:B------:R-:W-:Y:S01]  /*5640*/  R2UR UR41, R20 ;  /* 0x00000000142972ca */ /* 0x000fe200000e0000 */
[----:B------:R-:W-:Y:S01]  /*5650*/  VIADD R73, R73, 0x1 ;  /* 0x0000000149497836 */ /* 0x000fe20000000000 */
[----:B------:R-:W-:Y:S02]  /*5660*/  @!P1 SHF.R.U32.HI R2, RZ, R12, R2 ;  /* 0x0000000cff029219 */ /* 0x000fe40000011602 */
[----:B------:R-:W-:Y:S02]  /*5670*/  @!P1 SEL R3, R30, R0, !P2 ;  /* 0x000000001e039207 */ /* 0x000fe40005000000 */
[----:B------:R-:W-:Y:S02]  /*5680*/  @!P1 SEL R2, R29, R2, !P0 ;  /* 0x000000021d029207 */ /* 0x000fe40004000000 */
[----:B------:R-:W-:Y:S01]  /*5690*/  @P4 SHF.R.U32.HI R66, RZ, 0x10, R17 ;  /* 0x00000010ff424819 */ /* 0x000fe20000011611 */
[----:B------:R-:W-:Y:S02]  /*56a0*/  USHF.L.U32 UR42, UR42, 0x6, URZ ;  /* 0x000000062a2a7899 */ /* 0x000fe400080006ff */
[----:B------:R-:W-:Y:S02]  /*56b0*/  @!P1 IMAD.IADD R0, R2, 0x1, -R3 ;  /* 0x0000000102009824 */ /* 0x000fe400078e0a03 */
[----:B------:R-:W-:Y:S01]  /*56c0*/  @!P1 IMAD.IADD R2, R3, 0x1, -R2 ;  /* 0x0000000103029824 */ /* 0x000fe200078e0a02 */
[----:B------:R-:W-:Y:S01]  /*56d0*/  USHF.L.U32 UR41, UR41, 0x6, URZ ;  /* 0x0000000629297899 */ /* 0x000fe200080006ff */
[----:B------:R-:W-:Y:S02]  /*56e0*/  @!P1 IMAD R30, R0, R7, R30 ;  /* 0x00000007001e9224 */ /* 0x000fe400078e021e */
[----:B------:R-:W-:Y:S01]  /*56f0*/  @!P1 IMAD R29, R2, R8, R29 ;  /* 0x00000008021d9224 */ /* 0x000fe200078e021d */
[----:B------:R-:W-:Y:S08]  /*5700*/  BRA.U !UP0, `(.L_x_92) ;  /* 0x00000001087c7547 */ /* 0x000ff0000b800000 */
[----:B------:R-:W1:Y:S01]  /*5710*/  LDCU.64 UR8, c[0x4][0x80] ;  /* 0x01001000ff0877ac */ /* 0x000e620008000a00 */
[----:B------:R-:W-:Y:S01]  /*5720*/  MOV R2, 0x0 ;  /* 0x0000000000027802 */ /* 0x000fe20000000f00 */
[----:B------:R-:W-:Y:S02]  /*5730*/  HFMA2 R12, -RZ, RZ, 0, 5.9604644775390625e-08 ;  /* 0x00000001ff0c7431 */ /* 0x000fe400000001ff */
[----:B------:R-:W-:Y:S01]  /*5740*/  IMAD.MOV.U32 R8, RZ, RZ, 0x70 ;  /* 0x00000070ff087424 */ /* 0x000fe200078e00ff */
[----:B------:R2:W3:Y:S01]  /*5750*/  LDC.64 R14, c[0x4][R2] ;  /* 0x01000000020e7b82 */ /* 0x0004e20000000a00 */
[----:B------:R-:W4:Y:S01]  /*5760*/  LDCU.64 UR6, c[0x4][0x88] ;  /* 0x01001100ff0677ac */ /* 0x000f220008000a00 */
[----:B------:R-:W-:Y:S01]  /*5770*/  IMAD.MOV.U32 R13, RZ, RZ, RZ ;  /* 0x000000ffff0d7224 */ /* 0x000fe200078e00ff */
[----:B------:R-:W2:Y:S01]  /*5780*/  LDCU.64 UR4, c[0x4][0x8] ;  /* 0x01000100ff0477ac */ /* 0x000ea20008000a00 */
[----:B-1----:R-:W-:Y:S01]  /*5790*/  MOV R5, UR9 ;  /* 0x0000000900057c02 */ /* 0x002fe20008000f00 */
[----:B------:R-:W-:Y:S01]  /*57a0*/  IMAD.U32 R4, RZ, RZ, UR8 ;  /* 0x00000008ff047e24 */ /* 0x000fe2000f8e00ff */
[----:B----4-:R-:W-:Y:S01]  /*57b0*/  MOV R7, UR7 ;  /* 0x0000000700077c02 */ /* 0x010fe20008000f00 */
[----:B------:R-:W-:Y:S01]  /*57c0*/  IMAD.U32 R6, RZ, RZ, UR6 ;  /* 0x00000006ff067e24 */ /* 0x000fe2000f8e00ff */
[----:B--2---:R-:W-:Y:S01]  /*57d0*/  MOV R11, UR5 ;  /* 0x00000005000b7c02 */ /* 0x004fe20008000f00 */
[----:B------:R-:W-:Y:S02]  /*57e0*/  IMAD.U32 R10, RZ, RZ, UR4 ;  /* 0x00000004ff0a7e24 */ /* 0x000fe4000f8e00ff */
[----:B------:R-:W-:Y:S07]  /*57f0*/  LEPC R20, `(.L_x_93) ;  /* 0x000000001014794e */ /* 0x000fee0000000000 */
[----:B---3-5:R-:W-:Y:S05]  /*5800*/  CALL.ABS.NOINC R14 ;  /* 0x000000000e007343 */ /* 0x028fea0003c00000 */
.L_x_93:
[----:B------:R-:W1:Y:S01]  /*5810*/  LDCU.64 UR8, c[0x4][0x80] ;  /* 0x01001000ff0877ac */ /* 0x000e620008000a00 */
[----:B------:R-:W2:Y:S01]  /*5820*/  LDC.64 R2, c[0x4][R2] ;  /* 0x0100000002027b82 */ /* 0x000ea20000000a00 */
[----:B------:R-:W-:Y:S02]  /*5830*/  HFMA2 R12, -RZ, RZ, 0, 5.9604644775390625e-08 ;  /* 0x00000001ff0c7431 */ /* 0x000fe400000001ff */
[----:B------:R-:W-:Y:S02]  /*5840*/  IMAD.MOV.U32 R8, RZ, RZ, 0x70 ;  /* 0x00000070ff087424 */ /* 0x000fe400078e00ff */
[----:B------:R-:W-:Y:S01]  /*5850*/  IMAD.MOV.U32 R13, RZ, RZ, RZ ;  /* 0x000000ffff0d7224 */ /* 0x000fe200078e00ff */
[----:B------:R-:W3:Y:S01]  /*5860*/  LDCU.64 UR6, c[0x4][0x88] ;  /* 0x01001100ff0677ac */ /* 0x000ee20008000a00 */
[----:B------:R-:W4:Y:S01]  /*5870*/  LDCU.64 UR4, c[0x4][0x8] ;  /* 0x01000100ff0477ac */ /* 0x000f220008000a00 */
[----:B-1----:R-:W-:Y:S02]  /*5880*/  MOV R4, UR8 ;  /* 0x0000000800047c02 */ /* 0x002fe40008000f00 */
[----:B------:R-:W-:Y:S02]  /*5890*/  MOV R5, UR9 ;  /* 0x0000000900057c02 */ /* 0x000fe40008000f00 */
[----:B---3--:R-:W-:Y:S01]  /*58a0*/  MOV R7, UR7 ;  /* 0x0000000700077c02 */ /* 0x008fe20008000f00 */
[----:B------:R-:W-:Y:S01]  /*58b0*/  IMAD.U32 R6, RZ, RZ, UR6 ;  /* 0x00000006ff067e24 */ /* 0x000fe2000f8e00ff */
[----:B----4-:R-:W-:Y:S01]  /*58c0*/  MOV R11, UR5 ;  /* 0x00000005000b7c02 */ /* 0x010fe20008000f00 */
[----:B------:R-:W-:Y:S02]  /*58d0*/  IMAD.U32 R10, RZ, RZ, UR4 ;  /* 0x00000004ff0a7e24 */ /* 0x000fe4000f8e00ff */
[----:B------:R-:W-:Y:S07]  /*58e0*/  LEPC R20, `(.L_x_92) ;  /* 0x000000001014794e */ /* 0x000fee0000000000 */
[----:B--2---:R-:W-:Y:S05]  /*58f0*/  CALL.ABS.NOINC R2 ;  /* 0x0000000002007343 */ /* 0x004fea0003c00000 */
.L_x_92:
[----:B------:R-:W-:Y:S01]  /*5900*/  ISETP.NE.U32.AND P4, PT, R54, RZ, PT ;  /* 0x000000ff3600720c */ /* 0x000fe20003f85070 */
[----:B------:R-:W-:Y:S01]  /*5910*/  UISETP.NE.AND UP2, UPT, UR53, URZ, UPT ;  /* 0x000000ff3500728c */ /* 0x000fe2000bf45270 */
[----:B------:R-:W-:Y:S01]  /*5920*/  ISETP.NE.U32.AND P2, PT, RZ, UR38, PT ;  /* 0x00000026ff007c0c */ /* 0x000fe2000bf45070 */
[----:B------:R-:W-:Y:S01]  /*5930*/  UISETP.NE.U32.AND UP1, UPT, UR44, URZ, UPT ;  /* 0x000000ff2c00728c */ /* 0x000fe2000bf25070 */
[----:B------:R-:W-:Y:S01]  /*5940*/  ISETP.NE.AND.EX P4, PT, R55, RZ, PT, P4 ;  /* 0x000000ff3700720c */ /* 0x000fe20003f85340 */
[----:B------:R-:W-:Y:S01]  /*5950*/  UPLOP3.LUT UP0, UPT, UPT, UPT, UPT, 0x40, 0x4 ;  /* 0x000000000004789c */ /* 0x000fe20003f0e870 */
[----:B------:R-:W-:Y:S01]  /*5960*/  ISETP.NE.AND.EX P2, PT, RZ, UR39, PT, P2 ;  /* 0x00000027ff007c0c */ /* 0x000fe2000bf45320 */
[----:B------:R-:W-:Y:S01]  /*5970*/  UISETP.NE.AND.EX UP1, UPT, UR45, URZ, UPT, UP1 ;  /* 0x000000ff2d00728c */ /* 0x000fe2000bf25310 */
[----:B------:R-:W-:Y:S04]  /*5980*/  PLOP3.LUT P1, PT, PT, PT, UP2, 0x80, 0x8 ;  /* 0x000000000008781c */ /* 0x000fe80003f2f028 */
[----:B------:R-:W-:Y:S06]  /*5990*/  @UP2 UPLOP3.LUT UP0, UPT, UPT, UPT, UP1, 0x80, 0x8 ;  /* 0x000000000008289c */ /* 0x000fec0003f0f010 */
[----:B------:R-:W-:Y:S01]  /*59a0*/  PLOP3.LUT P0, PT, PT, PT, UP0, 0x80, 0x8 ;  /* 0x000000000008781c */ /* 0x000fe20003f0f008 */
[----:B------:R-:W-:Y:S01]  /*59b0*/  @!UPT UIADD3 URZ, UPT, UPT, URZ, URZ, URZ ;  /* 0x000000fffffff290 */ /* 0x000fe2000fffe0ff */
[----:B------:R-:W-:Y:S11]  /*59c0*/  BRA.U !UP1, `(.L_x_94) ;  /* 0x0000000109387547 */ /* 0x000ff6000b800000 */
[----:B------:R-:W-:Y:S01]  /*59d0*/  UISETP.NE.U32.AND UP0, UPT, UR38, URZ, UPT ;  /* 0x000000ff2600728c */ /* 0x000fe2000bf05070 */
[----:B------:R-:W-:Y:S02]  /*59e0*/  HFMA2 R0, -RZ, RZ, 0, 5.9604644775390625e-08 ;  /* 0x00000001ff007431 */ /* 0x000fe400000001ff */
[----:B------:R-:W-:Y:S01]  /*59f0*/  IMAD.MOV.U32 R60, RZ, RZ, 0x1 ;  /* 0x00000001ff3c7424 */ /* 0x000fe200078e00ff */
[----:B------:R-:W-:Y:S06]  /*5a00*/  UISETP.NE.AND.EX UP0, UPT, UR39, URZ, UPT, UP0 ;  /* 0x000000ff2700728c */ /* 0x000fec000bf05300 */
[----:B------:R-:W-:Y:S05]  /*5a10*/  PLOP3.LUT P3, PT, PT, PT, UP0, 0x80, 0x8 ;  /* 0x000000000008781c */ /* 0x000fea0003f6f008 */
[----:B------:R-:W1:Y:S01]  /*5a20*/  @UP0 LDCU.64 UR6, c[0x0][0x888] ;  /* 0x00011100ff0607ac */ /* 0x000e620008000a00 */
[----:B------:R-:W-:Y:S07]  /*5a30*/  @UP0 UIMAD UR4, UR36, UR44, URZ ;  /* 0x0000002c240402a4 */ /* 0x000fee000f8e02ff */
[----:B------:R-:W-:Y:S01]  /*5a40*/  @!P3 PRMT R60, R0, 0x7610, R60 ;  /* 0x00007610003cb816 */ /* 0x000fe2000000003c */
[----:B-1----:R-:W-:Y:S03]  /*5a50*/  @UP0 UIMAD.WIDE UR6, UR4, 0x4, UR6 ;  /* 0x00000004040608a5 */ /* 0x002fe6000f8e0206 */
[----:B------:R-:W1:Y:S03]  /*5a60*/  @!UP0 LDCU UR4, c[0x0][0x880] ;  /* 0x00011000ff0487ac */ /* 0x000e660008000800 */
[----:B------:R-:W-:Y:S01]  /*5a70*/  IMAD.U32 R2, RZ, RZ, UR6 ;  /* 0x00000006ff027e24 */ /* 0x000fe2000f8e00ff */
[----:B------:R-:W-:Y:S05]  /*5a80*/  MOV R3, UR7 ;  /* 0x0000000700037c02 */ /* 0x000fea0008000f00 */
[----:B-----5:R2:W5:Y:S02]  /*5a90*/  @P3 LDG.E R35, desc[UR46][R2.64] ;  /* 0x0000002e02233981 */ /* 0x020564000c1e1900 */
[----:B-12---:R-:W-:Y:S02]  /*5aa0*/  @!P3 IMAD.U32 R35, RZ, RZ, UR4 ;  /* 0x00000004ff23be24 */ /* 0x006fe4000f8e00ff */
.L_x_94:
[----:B------:R-:W-:Y:S05]  /*5ab0*/  @!P4 BRA `(.L_x_95) ;  /* 0x000000000020c947 */ /* 0x000fea0003800000 */
[----:B------:R-:W-:Y:S04]  /*5ac0*/  ISETP.NE.U32.AND P3, PT, R52, RZ, PT ;  /* 0x000000ff3400720c */ /* 0x000fe80003f65070 */
[----:B------:R-:W-:Y:S11]  /*5ad0*/  ISETP.NE.AND.EX P3, PT, R53, RZ, PT, P3 ;  /* 0x000000ff3500720c */ /* 0x000ff60003f65330 */
[----:B------:R-:W-:Y:S02]  /*5ae0*/  @!UPT UIADD3 URZ, UPT, UPT, URZ, URZ, URZ ;  /* 0x000000fffffff290 */ /* 0x000fe4000fffe0ff */
[----:B------:R-:W1:Y:S01]  /*5af0*/  @P3 LDC.64 R2, c[0x0][0x8a8] ;  /* 0x00022a00ff023b82 */ /* 0x000e620000000a00 */
[----:B------:R-:W-:Y:S04]  /*5b00*/  @P3 IMAD R0, R54, UR36, RZ ;  /* 0x0000002436003c24 */ /* 0x000fe8000f8e02ff */
[----:B-1----:R-:W-:Y:S05]  /*5b10*/  @P3 IMAD.WIDE R2, R0, 0x4, R2 ;  /* 0x0000000400023825 */ /* 0x002fea00078e0202 */
[----:B-----5:R1:W5:Y:S02]  /*5b20*/  @P3 LDG.E R33, desc[UR46][R2.64] ;  /* 0x0000002e02213981 */ /* 0x020364000c1e1900 */
[----:B-1----:R-:W2:Y:S02]  /*5b30*/  @!P3 LDC R33, c[0x0][0x8a0] ;  /* 0x00022800ff21bb82 */ /* 0x002ea40000000800 */
.L_x_95:
[----:B-----5:R-:W-:Y:S01]  /*5b40*/  FSETP.NEU.AND P3, PT, R35, RZ, PT ;  /* 0x000000ff2300720b */ /* 0x020fe20003f6d000 */
[----:B------:R-:W-:Y:S01]  /*5b50*/  IMAD.U32 R2, RZ, RZ, UR56 ;  /* 0x00000038ff027e24 */ /* 0x000fe2000f8e00ff */
[----:B------:R-:W-:Y:S01]  /*5b60*/  SEL R5, RZ, 0xffffffff, P2 ;  /* 0xffffffffff057807 */ /* 0x000fe20001000000 */
[----:B------:R-:W-:Y:S01]  /*5b70*/  ULOP3.LUT UR4, UR51, 0x1, URZ, 0x3c, !UPT ;  /* 0x0000000133047892 */ /* 0x000fe2000f8e3cff */
[----:B------:R-:W-:Y:S01]  /*5b80*/  @P1 LOP3.LUT P2, RZ, R60, 0xff, RZ, 0xc0, !PT ;  /* 0x000000ff3cff1812 */ /* 0x000fe2000784c0ff */
[----:B------:R-:W-:Y:S01]  /*5b90*/  BSSY B1, `(.L_x_96) ;  /* 0x000003d000017945 */ /* 0x000fe20003800000 */
[----:B------:R-:W-:Y:S01]  /*5ba0*/  @P1 SEL R0, RZ, 0xffffffff, P3 ;  /* 0xffffffffff001807 */ /* 0x000fe20001800000 */
[----:B------:R-:W-:Y:S01]  /*5bb0*/  IMAD.MOV.U32 R47, RZ, RZ, 0x1 ;  /* 0x00000001ff2f7424 */ /* 0x000fe200078e00ff */
[----:B------:R-:W-:Y:S01]  /*5bc0*/  LEA R2, R2, UR48, 0x3 ;  /* 0x0000003002027c11 */ /* 0x000fe2000f8e18ff */
[----:B------:R-:W-:Y:S01]  /*5bd0*/  IMAD.U32 R45, RZ, RZ, UR4 ;  /* 0x00000004ff2d7e24 */ /* 0x000fe2000f8e00ff */
[----:B------:R-:W-:Y:S01]  /*5be0*/  @P0 SEL R0, R5, R0, !P2 ;  /* 0x0000000005000207 */ /* 0x000fe20005000000 */
[----:B------:R-:W-:Y:S01]  /*5bf0*/  IMAD.U32 R46, RZ, RZ, UR56 ;  /* 0x00000038ff2e7e24 */ /* 0x000fe2000f8e00ff */
[C---:B------:R-:W-:Y:S02]  /*5c00*/  LEA R44, R31.reuse, UR48, 0x3 ;  /* 0x000000301f2c7c11 */ /* 0x040fe4000f8e18ff */
[----:B------:R-:W-:Y:S02]  /*5c10*/  CS2R R50, SRZ ;  /* 0x0000000000327805 */ /* 0x000fe4000001ff00 */
[----:B------:R-:W-:Y:S02]  /*5c20*/  @P1 LOP3.LUT R0, R0, 0x1, RZ, 0xc0, !PT ;  /* 0x0000000100001812 */ /* 0x000fe400078ec0ff */
[----:B------:R-:W-:Y:S02]  /*5c30*/  CS2R R48, SRZ ;  /* 0x0000000000307805 */ /* 0x000fe4000001ff00 */
[----:B------:R-:W-:Y:S02]  /*5c40*/  SHF.L.U32 R3, R68, 0x1f, RZ ;  /* 0x0000001f44037819 */ /* 0x000fe400000006ff */
[----:B------:R-:W-:Y:S02]  /*5c50*/  CS2R R42, SRZ ;  /* 0x00000000002a7805 */ /* 0x000fe4000001ff00 */
[----:B------:R-:W-:Y:S02]  /*5c60*/  ISETP.NE.U32.OR P5, PT, R0, 0x1, !P1 ;  /* 0x000000010000780c */ /* 0x000fe40004fa5470 */
[----:B------:R-:W-:Y:S02]  /*5c70*/  CS2R R40, SRZ ;  /* 0x0000000000287805 */ /* 0x000fe4000001ff00 */
[----:B------:R-:W-:Y:S02]  /*5c80*/  PLOP3.LUT P2, PT, PT, PT, UP1, 0x80, 0x8 ;  /* 0x000000000008781c */ /* 0x000fe40003f4f018 */
[----:B------:R-:W-:Y:S02]  /*5c90*/  LEA.HI R34, R31, R31, RZ, 0x1 ;  /* 0x0000001f1f227211 */ /* 0x000fe400078f08ff */
[----:B------:R-:W-:Y:S02]  /*5ca0*/  LOP3.LUT P4, R72, R60, 0xff, RZ, 0xc0, !PT ;  /* 0x000000ff3c487812 */ /* 0x000fe4000788c0ff */
[----:B------:R-:W-:Y:S02]  /*5cb0*/  SEL R4, RZ, 0xffffffff, P3 ;  /* 0xffffffffff047807 */ /* 0x000fe40001800000 */
[----:B------:R-:W-:Y:S02]  /*5cc0*/  P2R R74, PR, RZ, 0x20 ;  /* 0x00000020ff4a7803 */ /* 0x000fe40000000000 */
[----:B------:R-:W-:Y:S03]  /*5cd0*/  @P5 SHF.L.U32 R0, R45, 0x1f, RZ ;  /* 0x0000001f2d005819 */ /* 0x000fe600000006ff */
[----:B------:R-:W-:Y:S01]  /*5ce0*/  @P2 SEL R4, R5, R4, !P4 ;  /* 0x0000000405042207 */ /* 0x000fe20006000000 */
[----:B------:R1:W3:Y:S03]  /*5cf0*/  @P5 SYNCS.PHASECHK.TRANS64.TRYWAIT P1, [R2+URZ+0xd0], R0 ;  /* 0x0000d000020055a7 */ /* 0x0002e600080211ff */
[----:B------:R-:W-:Y:S04]  /*5d00*/  LOP3.LUT R4, R4, 0x1, RZ, 0xc0, !PT ;  /* 0x0000000104047812 */ /* 0x000fe800078ec0ff */
[----:B------:R-:W-:Y:S04]  /*5d10*/  ISETP.NE.U32.AND P2, PT, R4, 0x1, PT ;  /* 0x000000010400780c */ /* 0x000fe80003f45070 */
[----:B------:R-:W-:Y:S01]  /*5d20*/  P2R R76, PR, RZ, 0x4 ;  /* 0x00000004ff4c7803 */ /* 0x000fe20000000000 */
[----:B------:R4:W2:Y:S01]  /*5d30*/  SYNCS.PHASECHK.TRANS64.TRYWAIT P0, [R44+URZ+0x130], R3 ;  /* 0x000130032c0075a7 */ /* 0x0008a200080011ff */
[C---:B-1----:R-:W-:Y:S01]  /*5d40*/  IMAD.SHL.U32 R0, R34.reuse, 0x20, RZ ;  /* 0x0000002022007824 */ /* 0x042fe200078e00ff */
[----:B------:R-:W-:Y:S04]  /*5d50*/  LOP3.LUT R34, R34, 0xffe, RZ, 0xc0, !PT ;  /* 0x00000ffe22227812 */ /* 0x000fe800078ec0ff */
[----:B------:R-:W-:Y:S01]  /*5d60*/  LOP3.LUT R0, R0, 0xffffffc0, RZ, 0xc0, !PT ;  /* 0xffffffc000007812 */ /* 0x000fe200078ec0ff */
[----:B------:R-:W-:Y:S04]  /*5d70*/  IMAD.IADD R34, R31, 0x1, -R34 ;  /* 0x000000011f227824 */ /* 0x000fe800078e0a22 */
[----:B------:R-:W-:Y:S04]  /*5d80*/  IMAD.IADD R0, R32, 0x1, R0 ;  /* 0x0000000120007824 */ /* 0x000fe800078e0200 */
[----:B------:R-:W-:Y:S01]  /*5d90*/  IMAD R34, R34, 0x100000, R0 ;  /* 0x0010000022227824 */ /* 0x000fe200078e0200 */
[----:B---3--:R-:W-:Y:S01]  /*5da0*/  @P5 SEL R47, RZ, 0x1, !P1 ;  /* 0x00000001ff2f5807 */ /* 0x008fe20004800000 */
[----:B----4-:R-:W-:Y:S06]  /*5db0*/  @!P5 BRA `(.L_x_97) ;  /* 0x000000000068d947 */ /* 0x010fec0003800000 */
[----:B------:R-:W-:Y:S01]  /*5dc0*/  HFMA2 R43, -RZ, RZ, 0, 0 ;  /* 0x00000000ff2b7431 */ /* 0x000fe200000001ff */
[----:B------:R-:W-:Y:S01]  /*5dd0*/  ISETP.NE.AND P1, PT, R47, RZ, PT ;  /* 0x000000ff2f00720c */ /* 0x000fe20003f25270 */
[----:B------:R-:W-:Y:S01]  /*5de0*/  IMAD.U32 R0, RZ, RZ, UR56 ;  /* 0x00000038ff007e24 */ /* 0x000fe2000f8e00ff */
[----:B------:R-:W-:Y:S11]  /*5df0*/  BSSY B0, `(.L_x_98) ;  /* 0x0000005000007945 */ /* 0x000ff60003800000 */
[----:B------:R-:W-:Y:S05]  /*5e00*/  @P1 BRA `(.L_x_99) ;  /* 0x00000000000c1947 */ /* 0x000fea0003800000 */
[----:B------:R-:W-:Y:S04]  /*5e10*/  SHF.L.U32 R4, R45, 0x1f, RZ ;  /* 0x0000001f2d047819 */ /* 0x000fe800000006ff */
[----:B------:R-:W1:Y:S02]  /*5e20*/  SYNCS.PHASECHK.TRANS64.TRYWAIT P1, [R2+URZ+0xd0], R4 ;  /* 0x0000d004020075a7 */ /* 0x000e6400080211ff */
[----:B-1----:R-:W-:Y:S05]  /*5e30*/  @!P1 BRA `(.L_x_100) ;  /* 0x0000002000749947 */ /* 0x002fea0003800000 */
.L_x_99:
[----:B------:R-:W-:Y:S05]  /*5e40*/  BSYNC B0 ;  /* 0x0000000000007941 */ /* 0x000fea0003800000 */
.L_x_98:
[----:B------:R-:W-:Y:S01]  /*5e50*/  ISETP.NE.AND P1, PT, R76, RZ, PT ;  /* 0x000000ff4c00720c */ /* 0x000fe20003f25270 */
[----:B------:R-:W-:Y:S01]  /*5e60*/  IMAD.MOV.U32 R42, RZ, RZ, RZ ;  /* 0x000000ffff2a7224 */ /* 0x000fe200078e00ff */
[----:B------:R-:W-:Y:S02]  /*5e70*/  CS2R R40, SRZ ;  /* 0x0000000000287805 */ /* 0x000fe4000001ff00 */
[----:B------:R-:W-:Y:S02]  /*5e80*/  CS2R R50, SRZ ;  /* 0x0000000000327805 */ /* 0x000fe4000001ff00 */
[----:B------:R-:W-:Y:S07]  /*5e90*/  CS2R R48, SRZ ;  /* 0x0000000000307805 */ /* 0x000fee000001ff00 */
[----:B-1----:R-:W-:Y:S01]  /*5ea0*/  @P1 IMAD R2, R0, 0x800, R64 ;  /* 0x0000080000021824 */ /* 0x002fe200078e0240 */
[----:B------:R-:W-:Y:S05]  /*5eb0*/  @P1 WARPSYNC.ALL ;  /* 0x0000000000001948 */ /* 0x000fea0003800000 */
[----:B------:R-:W-:Y:S01]  /*5ec0*/  @P1 LEA R2, R2, UR48, 0x1 ;  /* 0x0000003002021c11 */ /* 0x000fe2000f8e08ff */
[----:B------:R-:W-:Y:S04]  /*5ed0*/  UIADD3 UR5, UPT, UPT, UR56, 0x1, URZ ;  /* 0x0000000138057890 */ /* 0x000fe8000fffe0ff */
[----:B------:R1:W3:Y:S01]  /*5ee0*/  @P1 LDSM.16.M88.4 R40, [R2+0x200] ;  /* 0x000200000228183b */ /* 0x0002e20000000200 */
[----:B------:R-:W-:Y:S01]  /*5ef0*/  UISETP.NE.AND UP0, UPT, UR5, 0x3, UPT ;  /* 0x000000030500788c */ /* 0x000fe2000bf05270 */
[----:B------:R-:W-:Y:S03]  /*5f00*/  @P1 IMAD R0, R69, 0x2, R2 ;  /* 0x0000000245001824 */ /* 0x000fe600078e0202 */
[----:B------:R-:W-:Y:S02]  /*5f10*/  USEL UR4, URZ, 0x1, UP0 ;  /* 0x00000001ff047887 */ /* 0x000fe40008000000 */
[----:B------:R1:W4:Y:S01]  /*5f20*/  @P1 LDSM.16.M88.4 R48, [R0+0x200] ;  /* 0x000200000030183b */ /* 0x0003220000000200 */
[----:B------:R-:W-:Y:S03]  /*5f30*/  USEL UR5, UR5, URZ, UP0 ;  /* 0x000000ff05057287 */ /* 0x000fe60008000000 */
[----:B------:R-:W-:Y:S03]  /*5f40*/  LOP3.LUT R45, R45, UR4, RZ, 0x3c, !PT ;  /* 0x000000042d2d7c12 */ /* 0x000fe6000f8e3cff */
[----:B------:R-:W-:Y:S02]  /*5f50*/  IMAD.U32 R46, RZ, RZ, UR5 ;  /* 0x00000005ff2e7e24 */ /* 0x000fe4000f8e00ff */
.L_x_97:
[----:B------:R-:W-:Y:S05]  /*5f60*/  BSYNC B1 ;  /* 0x0000000000017941 */ /* 0x000fea0003800000 */
.L_x_96:
[----:B-1----:R-:W-:Y:S04]  /*5f70*/  SHF.R.U32.HI R0, RZ, 0x15, R34 ;  /* 0x00000015ff007819 */ /* 0x002fe80000011622 */
[----:B------:R-:W-:Y:S01]  /*5f80*/  LOP3.LUT P1, RZ, R0, 0x3, R65, 0x48, !PT ;  /* 0x0000000300ff7812 */ /* 0x000fe20007824841 */
[----:B------:R-:W-:Y:S01]  /*5f90*/  @!UPT UIADD3 URZ, UPT, UPT, URZ, URZ, URZ ;  /* 0x000000fffffff290 */ /* 0x000fe2000fffe0ff */
[----:B--2---:R-:W-:Y:S11]  /*5fa0*/  @P0 BRA `(.L_x_101) ;  /* 0x0000000000080947 */ /* 0x004ff60003800000 */
[----:B------:R-:W1:Y:S02]  /*5fb0*/  SYNCS.PHASECHK.TRANS64.TRYWAIT P0, [R44+URZ+0x130], R3 ;  /* 0x000130032c0075a7 */ /* 0x000e6400080011ff */
[----:B-1----:R-:W-:Y:S05]  /*5fc0*/  @!P0 BRA `(.L_x_102) ;  /* 0x0000002000248947 */ /* 0x002fea0003800000 */
.L_x_101:
[----:B------:R-:W-:Y:S05]  /*5fd0*/  @!P1 BRA `(.L_x_103) ;  /* 0x0000000000409947 */ /* 0x000fea0003800000 */
[----:B------:R-:W2:Y:S01]  /*5fe0*/  LDCU.64 UR8, c[0x4][0x70] ;  /* 0x01000e00ff0877ac */ /* 0x000ea20008000a00 */
[----:B-1----:R-:W-:Y:S01]  /*5ff0*/  MOV R3, 0x0 ;  /* 0x0000000000037802 */ /* 0x002fe20000000f00 */
[----:B------:R-:W-:Y:S02]  /*6000*/  HFMA2 R12, -RZ, RZ, 0, 5.9604644775390625e-08 ;  /* 0x00000001ff0c7431 */ /* 0x000fe400000001ff */
[----:B------:R-:W-:Y:S02]  /*6010*/  IMAD.MOV.U32 R8, RZ, RZ, 0x192 ;  /* 0x00000192ff087424 */ /* 0x000fe400078e00ff */
[----:B------:R-:W-:Y:S01]  /*6020*/  IMAD.MOV.U32 R13, RZ, RZ, RZ ;  /* 0x000000ffff0d7224 */ /* 0x000fe200078e00ff */
[----:B------:R-:W1:Y:S01]  /*6030*/  LDCU.64 UR6, c[0x4][0x78] ;  /* 0x01000f00ff0677ac */ /* 0x000e620008000a00 */
[----:B------:R-:W3:Y:S01]  /*6040*/  LDC.64 R2, c[0x4][R3] ;  /* 0x0100000003027b82 */ /* 0x000ee20000000a00 */
[----:B------:R-:W5:Y:S01]  /*6050*/  LDCU.64 UR4, c[0x4][0x10] ;  /* 0x01000200ff0477ac */ /* 0x000f620008000a00 */
[----:B--2---:R-:W-:Y:S01]  /*6060*/  MOV R5, UR9 ;  /* 0x0000000900057c02 */ /* 0x004fe20008000f00 */
[----:B------:R-:W-:Y:S01]  /*6070*/  IMAD.U32 R4, RZ, RZ, UR8 ;  /* 0x00000008ff047e24 */ /* 0x000fe2000f8e00ff */
[----:B-1----:R-:W-:Y:S01]  /*6080*/  MOV R7, UR7 ;  /* 0x0000000700077c02 */ /* 0x002fe20008000f00 */
[----:B------:R-:W-:Y:S01]  /*6090*/  IMAD.U32 R6, RZ, RZ, UR6 ;  /* 0x00000006ff067e24 */ /* 0x000fe2000f8e00ff */
[----:B-----5:R-:W-:Y:S01]  /*60a0*/  MOV R11, UR5 ;  /* 0x00000005000b7c02 */ /* 0x020fe20008000f00 */
[----:B------:R-:W-:Y:S02]  /*60b0*/  IMAD.U32 R10, RZ, RZ, UR4 ;  /* 0x00000004ff0a7e24 */ /* 0x000fe4000f8e00ff */
[----:B------:R-:W-:Y:S07]  /*60c0*/  LEPC R20, `(.L_x_103) ;  /* 0x000000001014794e */ /* 0x000fee0000000000 */
[----:B---34-:R-:W-:Y:S05]  /*60d0*/  CALL.ABS.NOINC R2 ;  /* 0x0000000002007343 */ /* 0x018fea0003c00000 */
.L_x_103:
[----:B-1-3--:R-:W-:Y:S01]  /*60e0*/  SHF.L.U32 R3, R40, 0x10, RZ ;  /* 0x0000001028037819 */ /* 0x00afe200000006ff */
[----:B------:R-:W-:Y:S05]  /*60f0*/  WARPSYNC.ALL ;  /* 0x0000000000007948 */ /* 0x000fea0003800000 */
[----:B------:R-:W-:Y:S01]  /*6100*/  R2UR UR4, R34 ;  /* 0x00000000220472ca */ /* 0x000fe200000e0000 */
[----:B------:R-:W-:Y:S01]  /*6110*/  BSSY.RECONVERGENT B0, `(.L_x_104) ;  /* 0x0000050000007945 */ /* 0x000fe20003800200 */
[----:B------:R-:W-:Y:S02]  /*6120*/  SHF.L.U32 R20, R42, 0x10, RZ ;  /* 0x000000102a147819 */ /* 0x000fe400000006ff */
[----:B------:R-:W-:Y:S02]  /*6130*/  SHF.L.U32 R75, R69, 0x1, RZ ;  /* 0x00000001454b7819 */ /* 0x000fe400000006ff */
[----:B------:R-:W-:Y:S07]  /*6140*/  ISETP.NE.AND P0, PT, R70, RZ, PT ;  /* 0x000000ff4600720c */ /* 0x000fee0003f05270 */
[----:B------:R-:W1:Y:S02]  /*6150*/  LDTM.16dp256bit.x4 R4, tmem[UR4] ;  /* 0x00000004000479ee */ /* 0x000e640008120000 */
[C---:B-1----:R-:W-:Y:S01]  /*6160*/  FMUL R0, R33.reuse, R4 ;  /* 0x0000000421007220 */ /* 0x042fe20000400000 */
[----:B------:R-:W-:Y:S01]  /*6170*/  LOP3.LUT R4, R40, 0xffff0000, RZ, 0xc0, !PT ;  /* 0xffff000028047812 */ /* 0x000fe200078ec0ff */
[----:B------:R-:W-:Y:S01]  /*6180*/  FMUL R2, R33, R5 ;  /* 0x0000000521027220 */ /* 0x000fe20000400000 */
[----:B------:R-:W-:Y:S01]  /*6190*/  SHF.L.U32 R5, R41, 0x10, RZ ;  /* 0x0000001029057819 */ /* 0x000fe200000006ff */
[----:B------:R-:W-:Y:S01]  /*61a0*/  FFMA R0, R35, R3, R0 ;  /* 0x0000000323007223 */ /* 0x000fe20000000000 */
[----:B------:R-:W-:Y:S01]  /*61b0*/  FMUL R3, R33, R6 ;  /* 0x0000000621037220 */ /* 0x000fe20000400000 */
[----:B------:R-:W-:Y:S01]  /*61c0*/  LOP3.LUT R6, R41, 0xffff0000, RZ, 0xc0, !PT ;  /* 0xffff000029067812 */ /* 0x000fe200078ec0ff */
[----:B------:R-:W-:Y:S01]  /*61d0*/  FFMA R2, R35, R4, R2 ;  /* 0x0000000423027223 */ /* 0x000fe20000000002 */
[----:B------:R-:W-:Y:S01]  /*61e0*/  FMUL R7, R33, R7 ;  /* 0x0000000721077220 */ /* 0x000fe20000400000 */
[----:B------:R-:W-:Y:S01]  /*61f0*/  FFMA R3, R35, R5, R3 ;  /* 0x0000000523037223 */ /* 0x000fe20000000003 */
[C---:B------:R-:W-:Y:S01]  /*6200*/  FMUL R4, R33.reuse, R8 ;  /* 0x0000000821047220 */ /* 0x040fe20000400000 */
[----:B------:R-:W-:Y:S01]  /*6210*/  FMUL R5, R33, R9 ;  /* 0x0000000921057220 */ /* 0x000fe20000400000 */
[----:B------:R-:W-:Y:S01]  /*6220*/  F2FP.BF16.F32.PACK_AB R36, R2, R0 ;  /* 0x000000000224723e */ /* 0x000fe200000010ff */
[C---:B------:R-:W-:Y:S01]  /*6230*/  FFMA R7, R35.reuse, R6, R7 ;  /* 0x0000000623077223 */ /* 0x040fe20000000007 */
[----:B------:R-:W-:Y:S01]  /*6240*/  LOP3.LUT R0, R42, 0xffff0000, RZ, 0xc0, !PT ;  /* 0xffff00002a007812 */ /* 0x000fe200078ec0ff */
[----:B------:R-:W-:Y:S01]  /*6250*/  FFMA R4, R35, R20, R4 ;  /* 0x0000001423047223 */ /* 0x000fe20000000004 */
[----:B------:R-:W-:Y:S01]  /*6260*/  SHF.L.U32 R2, R43, 0x10, RZ ;  /* 0x000000102b027819 */ /* 0x000fe200000006ff */
[----:B------:R-:W-:Y:S01]  /*6270*/  FMUL R6, R33, R10 ;  /* 0x0000000a21067220 */ /* 0x000fe20000400000 */
[----:B------:R-:W-:Y:S01]  /*6280*/  F2FP.BF16.F32.PACK_AB R37, R7, R3 ;  /* 0x000000030725723e */ /* 0x000fe200000010ff */
[----:B------:R-:W-:Y:S01]  /*6290*/  FFMA R5, R35, R0, R5 ;  /* 0x0000000023057223 */ /* 0x000fe20000000005 */
[----:B------:R-:W-:Y:S01]  /*62a0*/  LOP3.LUT R3, R43, 0xffff0000, RZ, 0xc0, !PT ;  /* 0xffff00002b037812 */ /* 0x000fe200078ec0ff */
[----:B------:R-:W-:Y:S01]  /*62b0*/  FFMA R6, R35, R2, R6 ;  /* 0x0000000223067223 */ /* 0x000fe20000000006 */
[C---:B----4-:R-:W-:Y:S01]  /*62c0*/  SHF.L.U32 R7, R48.reuse, 0x10, RZ ;  /* 0x0000001030077819 */ /* 0x050fe200000006ff */
[C---:B------:R-:W-:Y:S01]  /*62d0*/  FMUL R11, R33.reuse, R11 ;  /* 0x0000000b210b7220 */ /* 0x040fe20000400000 */
[----:B------:R-:W-:Y:S01]  /*62e0*/  LOP3.LUT R0, R48, 0xffff0000, RZ, 0xc0, !PT ;  /* 0xffff000030007812 */ /* 0x000fe200078ec0ff */
[----:B------:R-:W-:Y:S01]  /*62f0*/  FMUL R8, R33, R12 ;  /* 0x0000000c21087220 */ /* 0x000fe20000400000 */
[----:B------:R-:W-:Y:S01]  /*6300*/  SHF.L.U32 R2, R49, 0x10, RZ ;  /* 0x0000001031027819 */ /* 0x000fe200000006ff */
[----:B------:R-:W-:Y:S01]  /*6310*/  FMUL R9, R33, R13 ;  /* 0x0000000d21097220 */ /* 0x000fe20000400000 */
[----:B------:R-:W-:Y:S01]  /*6320*/  F2FP.BF16.F32.PACK_AB R38, R5, R4 ;  /* 0x000000040526723e */ /* 0x000fe200000010ff */
[C---:B------:R-:W-:Y:S01]  /*6330*/  FFMA R11, R35.reuse, R3, R11 ;  /* 0x00000003230b7223 */ /* 0x040fe2000000000b */
[----:B------:R-:W-:Y:S01]  /*6340*/  MOV R5, UR56 ;  /* 0x0000003800057c02 */ /* 0x000fe20008000f00 */
[----:B------:R-:W-:Y:S01]  /*6350*/  FFMA R8, R35, R7, R8 ;  /* 0x0000000723087223 */ /* 0x000fe20000000008 */
[----:B------:R-:W-:Y:S01]  /*6360*/  SHF.L.U32 R3, R51, 0x10, RZ ;  /* 0x0000001033037819 */ /* 0x000fe200000006ff */
[----:B------:R-:W-:Y:S01]  /*6370*/  FFMA R9, R35, R0, R9 ;  /* 0x0000000023097223 */ /* 0x000fe20000000009 */
[----:B------:R-:W-:Y:S01]  /*6380*/  LOP3.LUT R0, R49, 0xffff0000, RZ, 0xc0, !PT ;  /* 0xffff000031007812 */ /* 0x000fe200078ec0ff */
[----:B------:R-:W-:Y:S01]  /*6390*/  FMUL R10, R33, R14 ;  /* 0x0000000e210a7220 */ /* 0x000fe20000400000 */
[----:B------:R-:W-:Y:S01]  /*63a0*/  LOP3.LUT R4, R51, 0xffff0000, RZ, 0xc0, !PT ;  /* 0xffff000033047812 */ /* 0x000fe200078ec0ff */
[C---:B------:R-:W-:Y:S01]  /*63b0*/  FMUL R15, R33.reuse, R15 ;  /* 0x0000000f210f7220 */ /* 0x040fe20000400000 */
[----:B------:R-:W-:Y:S01]  /*63c0*/  FMUL R12, R33, R16 ;  /* 0x00000010210c7220 */ /* 0x000fe20000400000 */
[C---:B------:R-:W-:Y:S01]  /*63d0*/  FFMA R10, R35.reuse, R2, R10 ;  /* 0x00000002230a7223 */ /* 0x040fe2000000000a */
[C---:B------:R-:W-:Y:S01]  /*63e0*/  LOP3.LUT R2, R50.reuse, 0xffff0000, RZ, 0xc0, !PT ;  /* 0xffff000032027812 */ /* 0x040fe200078ec0ff */
[----:B------:R-:W-:Y:S01]  /*63f0*/  FFMA R15, R35, R0, R15 ;  /* 0x00000000230f7223 */ /* 0x000fe2000000000f */
[----:B------:R-:W-:Y:S01]  /*6400*/  SHF.L.U32 R0, R50, 0x10, RZ ;  /* 0x0000001032007819 */ /* 0x000fe200000006ff */
[C---:B------:R-:W-:Y:S01]  /*6410*/  FMUL R13, R33.reuse, R17 ;  /* 0x00000011210d7220 */ /* 0x040fe20000400000 */
[C---:B------:R-:W-:Y:S01]  /*6420*/  FMUL R14, R33.reuse, R18 ;  /* 0x00000012210e7220 */ /* 0x040fe20000400000 */
[----:B------:R-:W-:Y:S01]  /*6430*/  FMUL R19, R33, R19 ;  /* 0x0000001321137220 */ /* 0x000fe20000400000 */
[----:B------:R-:W-:Y:S01]  /*6440*/  LEA R5, R5, R64, 0xb ;  /* 0x0000004005057211 */ /* 0x000fe200078e58ff */
[C---:B------:R-:W-:Y:S01]  /*6450*/  FFMA R12, R35.reuse, R0, R12 ;  /* 0x00000000230c7223 */ /* 0x040fe2000000000c */
[C---:B------:R-:W-:Y:S01]  /*6460*/  FFMA R13, R35.reuse, R2, R13 ;  /* 0x00000002230d7223 */ /* 0x040fe2000000000d */
[C---:B------:R-:W-:Y:S01]  /*6470*/  FFMA R14, R35.reuse, R3, R14 ;  /* 0x00000003230e7223 */ /* 0x040fe2000000000e */
[----:B------:R-:W-:Y:S01]  /*6480*/  FFMA R19, R35, R4, R19 ;  /* 0x0000000423137223 */ /* 0x000fe20000000013 */
[----:B------:R-:W-:Y:S02]  /*6490*/  F2FP.BF16.F32.PACK_AB R39, R11, R6 ;  /* 0x000000060b27723e */ /* 0x000fe400000010ff */
[----:B------:R-:W-:Y:S02]  /*64a0*/  LEA R5, R5, UR48, 0x1 ;  /* 0x0000003005057c11 */ /* 0x000fe4000f8e08ff */
[----:B------:R-:W-:Y:S02]  /*64b0*/  F2FP.BF16.F32.PACK_AB R8, R9, R8 ;  /* 0x000000080908723e */ /* 0x000fe400000010ff */
[----:B------:R-:W-:Y:S01]  /*64c0*/  F2FP.BF16.F32.PACK_AB R9, R15, R10 ;  /* 0x0000000a0f09723e */ /* 0x000fe200000010ff */
[----:B------:R1:W-:Y:S01]  /*64d0*/  STSM.16.M88.4 [R5+0x200], R36 ;  /* 0x0002002405007844 */ /* 0x0003e20000000200 */
[----:B------:R-:W-:Y:S02]  /*64e0*/  F2FP.BF16.F32.PACK_AB R10, R13, R12 ;  /* 0x0000000c0d0a723e */ /* 0x000fe400000010ff */
[----:B------:R-:W-:Y:S02]  /*64f0*/  F2FP.BF16.F32.PACK_AB R11, R19, R14 ;  /* 0x0000000e130b723e */ /* 0x000fe400000010ff */
[----:B------:R-:W-:Y:S05]  /*6500*/  IADD3 R0, PT, PT, R75, 0x200, R5 ;  /* 0x000002004b007810 */ /* 0x000fea0007ffe005 */
[----:B------:R1:W-:Y:S01]  /*6510*/  STSM.16.M88.4 [R0], R8 ;  /* 0x0000000800007844 */ /* 0x0003e20000000200 */
[----:B------:R-:W-:Y:S01]  /*6520*/  @!PT LDS RZ, [RZ] ;  /* 0x00000000fffff984 */ /* 0x000fe20000000800 */
[----:B------:R-:W-:Y:S01]  /*6530*/  @!PT LDS RZ, [RZ] ;  /* 0x00000000fffff984 */ /* 0x000fe20000000800 */
[----:B------:R-:W-:Y:S01]  /*6540*/  @!PT LDS RZ, [RZ] ;  /* 0x00000000fffff984 */ /* 0x000fe20000000800 */
[----:B------:R-:W-:Y:S01]  /*6550*/  @!PT LDS RZ, [RZ] ;  /* 0x00000000fffff984 */ /* 0x000fe20000000800 */
[----:B------:R2:W-:Y:S07]  /*6560*/  MEMBAR.ALL.CTA ;  /* 0x0000000000007992 */ /* 0x0005ee0000008000 */
[----:B--2---:R-:W2:Y:S02]  /*6570*/  FENCE.VIEW.ASYNC.S ;  /* 0x00000000000073c6 */ /* 0x004ea40000000000 */
[----:B--2---:R-:W-:Y:S06]  /*6580*/  BAR.SYNC.DEFER_BLOCKING 0x1, 0x80 ;  /* 0x0042000000007b1d */ /* 0x004fec0000010000 */
[----:B------:R-:W-:Y:S05]  /*6590*/  @P0 BRA `(.L_x_105) ;  /* 0x00000000001c0947 */ /* 0x000fea0003800000 */
[----:B------:R-:W-:Y:S02]  /*65a0*/  UIADD3 UR6, UP0, UPT, UR54, 0x680, URZ ;  /* 0x0000068036067890 */ /* 0x000fe4000ff1e0ff */
[----:B------:R-:W-:Y:S02]  /*65b0*/  ULEA UR4, UR56, UR48, 0xc ;  /* 0x0000003038047291 */ /* 0x000fe4000f8e60ff */
[----:B------:R-:W-:Y:S02]  /*65c0*/  UIADD3.X UR7, UPT, UPT, URZ, UR55, URZ, UP0, !UPT ;  /* 0x00000037ff077290 */ /* 0x000fe400087fe4ff */
[----:B------:R-:W-:Y:S01]  /*65d0*/  UIADD3 UR40, UPT, UPT, UR4, 0x200, URZ ;  /* 0x0000020004287890 */ /* 0x000fe2000fffe0ff */
[----:B------:R-:W-:Y:S08]  /*65e0*/  UMOV UR43, UR36 ;  /* 0x00000024002b7c82 */ /* 0x000ff00008000000 */
[----:B------:R2:W-:Y:S02]  /*65f0*/  UTMASTG.3D [UR40], [UR6] ;  /* 0x00000028060073b5 */ /* 0x0005e40008010000 */
[----:B--2---:R0:W-:Y:S02]  /*6600*/  UTMACMDFLUSH ;  /* 0x00000000000079b7 */ /* 0x0041e40000000000 */
.L_x_105:
[----:B------:R-:W-:Y:S05]  /*6610*/  BSYNC.RECONVERGENT B0 ;  /* 0x0000000000007941 */ /* 0x000fea0003800200 */
.L_x_104:
[----:B------:R-:W-:Y:S01]  /*6620*/  UIADD3 UR40, UPT, UPT, UR56, 0x1, URZ ;  /* 0x0000000138287890 */ /* 0x000fe2000fffe0ff */
[----:B------:R-:W-:Y:S03]  /*6630*/  BSSY.RECONVERGENT B0, `(.L_x_106) ;  /* 0x0000005000007945 */ /* 0x000fe60003800200 */
[----:B------:R-:W-:Y:S04]  /*6640*/  UISETP.NE.AND UP0, UPT, UR40, 0x3, UPT ;  /* 0x000000032800788c */ /* 0x000fe8000bf05270 */
[----:B------:R-:W-:Y:S01]  /*6650*/  USEL UR43, UR40, URZ, UP0 ;  /* 0x000000ff282b7287 */ /* 0x000fe20008000000 */
[----:B------:R-:W-:Y:S11]  /*6660*/  @P0 BRA `(.L_x_107) ;  /* 0x0000000000040947 */ /* 0x000ff60003800000 */
[----:B------:R-:W-:Y:S04]  /*6670*/  DEPBAR.LE SB0, 0x1 ;  /* 0x000080400000791a */ /* 0x000fe80000000000 */
.L_x_107:
[----:B------:R-:W-:Y:S05]  /*6680*/  BSYNC.RECONVERGENT B0 ;  /* 0x0000000000007941 */ /* 0x000fea0003800200 */
.L_x_106:
[----:B------:R-:W-:Y:S01]  /*6690*/  BAR.SYNC.DEFER_BLOCKING 0x1, 0x80 ;  /* 0x0042000000007b1d */ /* 0x000fe20000010000 */
[----:B------:R-:W-:Y:S01]  /*66a0*/  ISETP.NE.AND P1, PT, R74, RZ, PT ;  /* 0x000000ff4a00720c */ /* 0x000fe20003f25270 */
[----:B------:R-:W-:Y:S01]  /*66b0*/  UISETP.NE.AND UP0, UPT, UR50, URZ, UPT ;  /* 0x000000ff3200728c */ /* 0x000fe2000bf05270 */
[----:B------:R-:W-:Y:S11]  /*66c0*/  LEA R2, R46, UR48, 0x3 ;  /* 0x000000302e027c11 */ /* 0x000ff6000f8e18ff */
[----:B------:R-:W-:Y:S01]  /*66d0*/  @P1 SHF.L.U32 R3, R45, 0x1f, RZ ;  /* 0x0000001f2d031819 */ /* 0x000fe200000006ff */
[----:B------:R-:W-:Y:S06]  /*66e0*/  BRA.U !UP0, `(.L_x_108) ;  /* 0x0000000108247547 */ /* 0x000fec000b800000 */
[----:B------:R-:W-:Y:S01]  /*66f0*/  IMAD.U32 R4, RZ, RZ, UR49 ;  /* 0x00000031ff047e24 */ /* 0x000fe2000f8e00ff */
[----:B-1----:R-:W-:Y:S01]  /*6700*/  MOV R0, UR37 ;  /* 0x0000002500007c02 */ /* 0x002fe20008000f00 */
[----:B------:R-:W-:Y:S03]  /*6710*/  UIADD3 UR49, UPT, UPT, UR49, 0x1, URZ ;  /* 0x0000000131317890 */ /* 0x000fe6000fffe0ff */
[----:B------:R-:W-:Y:S01]  /*6720*/  @P1 LEA R4, R4, UR48, 0x3 ;  /* 0x0000003004041c11 */ /* 0x000fe2000f8e18ff */
[----:B------:R-:W-:Y:S04]  /*6730*/  UISETP.NE.AND UP0, UPT, UR49, 0x3, UPT ;  /* 0x000000033100788c */ /* 0x000fe8000bf05270 */
[----:B------:R-:W-:Y:S01]  /*6740*/  @P1 VIADD R4, R4, 0xe8 ;  /* 0x000000e804041836 */ /* 0x000fe20000000000 */
[----:B------:R-:W-:Y:S04]  /*6750*/  USEL UR49, UR49, URZ, UP0 ;  /* 0x000000ff31317287 */ /* 0x000fe80008000000 */
[----:B------:R-:W-:Y:S04]  /*6760*/  @P1 PRMT R0, R0, 0x654, R4 ;  /* 0x0000065400001816 */ /* 0x000fe80000000004 */
[----:B------:R2:W-:Y:S04]  /*6770*/  @P1 SYNCS.ARRIVE.TRANS64.RED.A1T0 RZ, [R0+URZ], RZ ;  /* 0x000000ff00ff19a7 */ /* 0x0005e800081004ff */
.L_x_108:
[----:B------:R-:W3:Y:S01]  /*6780*/  @P1 SYNCS.PHASECHK.TRANS64.TRYWAIT P0, [R2+URZ+0xd0], R3 ;  /* 0x0000d003020015a7 */ /* 0x000ee200080011ff */
[----:B------:R-:W-:Y:S01]  /*6790*/  BSSY B1, `(.L_x_109) ;  /* 0x0000013000017945 */ /* 0x000fe20003800000 */
[----:B---3--:R-:W-:Y:S03]  /*67a0*/  @P1 SEL R47, RZ, 0x1, !P0 ;  /* 0x00000001ff2f1807 */ /* 0x008fe60004000000 */
[----:B------:R-:W-:Y:S05]  /*67b0*/  @!P1 BRA `(.L_x_110) ;  /* 0x0000000000409947 */ /* 0x000fea0003800000 */
[----:B------:R-:W-:Y:S01]  /*67c0*/  ISETP.NE.AND P1, PT, R76, RZ, PT ;  /* 0x000000ff4c00720c */ /* 0x000fe20003f25270 */
[----:B------:R-:W-:Y:S01]  /*67d0*/  BSSY B0, `(.L_x_111) ;  /* 0x0000009000007945 */ /* 0x000fe20003800000 */
[----:B------:R-:W-:Y:S11]  /*67e0*/  ISETP.NE.AND P0, PT, R47, RZ, PT ;  /* 0x000000ff2f00720c */ /* 0x000ff60003f05270 */
[----:B------:R-:W-:Y:S05]  /*67f0*/  @P1 IMAD R3, R46, 0x800, R64 ;  /* 0x000008002e031824 */ /* 0x000fea00078e0240 */
[----:B------:R-:W-:Y:S05]  /*6800*/  @P1 LEA R3, R3, UR48, 0x1 ;  /* 0x0000003003031c11 */ /* 0x000fea000f8e08ff */
[----:B-12---:R-:W-:Y:S01]  /*6810*/  @P1 IMAD.IADD R0, R75, 0x1, R3 ;  /* 0x000000014b001824 */ /* 0x006fe200078e0203 */
[----:B------:R-:W-:Y:S06]  /*6820*/  @P0 BRA `(.L_x_112) ;  /* 0x00000000000c0947 */ /* 0x000fec0003800000 */
[----:B------:R-:W-:Y:S04]  /*6830*/  SHF.L.U32 R45, R45, 0x1f, RZ ;  /* 0x0000001f2d2d7819 */ /* 0x000fe800000006ff */
[----:B------:R-:W1:Y:S02]  /*6840*/  SYNCS.PHASECHK.TRANS64.TRYWAIT P0, [R2+URZ+0xd0], R45 ;  /* 0x0000d02d020075a7 */ /* 0x000e6400080011ff */
[----:B-1----:R-:W-:Y:S05]  /*6850*/  @!P0 BRA `(.L_x_113) ;  /* 0x0000001800148947 */ /* 0x002fea0003800000 */
.L_x_112:
[----:B------:R-:W-:Y:S05]  /*6860*/  BSYNC B0 ;  /* 0x0000000000007941 */ /* 0x000fea0003800000 */
.L_x_111:
[----:B------:R-:W-:Y:S11]  /*6870*/  ISETP.NE.AND P0, PT, R76, RZ, PT ;  /* 0x000000ff4c00720c */ /* 0x000ff60003f05270 */
[----:B------:R-:W-:Y:S02]  /*6880*/  @!UPT UIADD3 URZ, UPT, UPT, URZ, URZ, URZ ;  /* 0x000000fffffff290 */ /* 0x000fe4000fffe0ff */
[----:B------:R-:W-:Y:S05]  /*6890*/  @P0 WARPSYNC.ALL ;  /* 0x0000000000000948 */ /* 0x000fea0003800000 */
[----:B------:R3:W4:Y:S04]  /*68a0*/  @P0 LDSM.16.M88.4 R40, [R3+0x200] ;  /* 0x000200000328083b */ /* 0x0007280000000200 */
[----:B------:R3:W2:Y:S02]  /*68b0*/  @P0 LDSM.16.M88.4 R48, [R0+0x200] ;  /* 0x000200000030083b */ /* 0x0006a40000000200 */
.L_x_110:
[----:B------:R-:W-:Y:S05]  /*68c0*/  BSYNC B1 ;  /* 0x0000000000017941 */ /* 0x000fea0003800000 */
.L_x_109:
[----:B-123--:R-:W-:Y:S05]  /*68d0*/  VIADD R0, R34, 0x20 ;  /* 0x0000002022007836 */ /* 0x00efea0000000000 */
[----:B------:R-:W-:Y:S04]  /*68e0*/  SHF.R.U32.HI R0, RZ, 0x15, R0 ;  /* 0x00000015ff007819 */ /* 0x000fe80000011600 */
[----:B------:R-:W-:Y:S11]  /*68f0*/  LOP3.LUT P0, RZ, R0, 0x3, R65, 0x48, !PT ;  /* 0x0000000300ff7812 */ /* 0x000ff60007804841 */
[----:B------:R-:W-:Y:S02]  /*6900*/  @!UPT UIADD3 URZ, UPT, UPT, URZ, URZ, URZ ;  /* 0x000000fffffff290 */ /* 0x000fe4000fffe0ff */
[----:B------:R-:W-:Y:S05]  /*6910*/  @!P0 BRA `(.L_x_114) ;  /* 0x0000000000408947 */ /* 0x000fea0003800000 */
[----:B------:R-:W1:Y:S01]  /*6920*/  LDCU.64 UR8, c[0x4][0x70] ;  /* 0x01000e00ff0877ac */ /* 0x000e620008000a00 */
[----:B------:R-:W-:Y:S01]  /*6930*/  MOV R3, 0x0 ;  /* 0x0000000000037802 */ /* 0x000fe20000000f00 */
[----:B------:R-:W-:Y:S02]  /*6940*/  HFMA2 R12, -RZ, RZ, 0, 5.9604644775390625e-08 ;  /* 0x00000001ff0c7431 */ /* 0x000fe400000001ff */
[----:B------:R-:W-:Y:S02]  /*6950*/  IMAD.MOV.U32 R8, RZ, RZ, 0x192 ;  /* 0x00000192ff087424 */ /* 0x000fe400078e00ff */
[----:B------:R-:W-:Y:S01]  /*6960*/  IMAD.MOV.U32 R13, RZ, RZ, RZ ;  /* 0x000000ffff0d7224 */ /* 0x000fe200078e00ff */
[----:B------:R-:W2:Y:S01]  /*6970*/  LDCU.64 UR6, c[0x4][0x78] ;  /* 0x01000f00ff0677ac */ /* 0x000ea20008000a00 */
[----:B------:R-:W3:Y:S01]  /*6980*/  LDC.64 R2, c[0x4][R3] ;  /* 0x0100000003027b82 */ /* 0x000ee20000000a00 */
[----:B------:R-:W5:Y:S01]  /*6990*/  LDCU.64 UR4, c[0x4][0x10] ;  /* 0x01000200ff0477ac */ /* 0x000f620008000a00 */
[----:B-1----:R-:W-:Y:S01]  /*69a0*/  MOV R5, UR9 ;  /* 0x0000000900057c02 */ /* 0x002fe20008000f00 */
[----:B------:R-:W-:Y:S01]  /*69b0*/  IMAD.U32 R4, RZ, RZ, UR8 ;  /* 0x00000008ff047e24 */ /* 0x000fe2000f8e00ff */
[----:B--2---:R-:W-:Y:S01]  /*69c0*/  MOV R7, UR7 ;  /* 0x0000000700077c02 */ /* 0x004fe20008000f00 */
[----:B------:R-:W-:Y:S01]  /*69d0*/  IMAD.U32 R6, RZ, RZ, UR6 ;  /* 0x00000006ff067e24 */ /* 0x000fe2000f8e00ff */
[----:B-----5:R-:W-:Y:S01]  /*69e0*/  MOV R11, UR5 ;  /* 0x00000005000b7c02 */ /* 0x020fe20008000f00 */
[----:B------:R-:W-:Y:S02]  /*69f0*/  IMAD.U32 R10, RZ, RZ, UR4 ;  /* 0x00000004ff0a7e24 */ /* 0x000fe4000f8e00ff */
[----:B------:R-:W-:Y:S07]  /*6a00*/  LEPC R20, `(.L_x_114) ;  /* 0x000000001014794e */ /* 0x000fee0000000000 */
[----:B---34-:R-:W-:Y:S05]  /*6a10*/  CALL.ABS.NOINC R2 ;  /* 0x0000000002007343 */ /* 0x018fea0003c00000 */
.L_x_114:
[----:B------:R-:W-:Y:S01]  /*6a20*/  ISETP.NE.AND P0, PT, R70, RZ, PT ;  /* 0x000000ff4600720c */ /* 0x000fe20003f05270 */
[----:B------:R-:W-:Y:S05]  /*6a30*/  WARPSYNC.ALL ;  /* 0x0000000000007948 */ /* 0x000fea0003800000 */
[----:B------:R-:W-:Y:S01]  /*6a40*/  R2UR UR4, R34 ;  /* 0x00000000220472ca */ /* 0x000fe200000e0000 */
[----:B------:R-:W-:Y:S01]  /*6a50*/  BSSY.RECONVERGENT B0, `(.L_x_115) ;  /* 0x0000056000007945 */ /* 0x000fe20003800200 */
[C---:B----4-:R-:W-:Y:S02]  /*6a60*/  SHF.L.U32 R20, R40.reuse, 0x10, RZ ;  /* 0x0000001028147819 */ /* 0x050fe400000006ff */
[----:B------:R-:W-:Y:S02]  /*6a70*/  LOP3.LUT R21, R40, 0xffff0000, RZ, 0xc0, !PT ;  /* 0xffff000028157812 */ /* 0x000fe400078ec0ff */
[C---:B------:R-:W-:Y:S02]  /*6a80*/  SHF.L.U32 R34, R41.reuse, 0x10, RZ ;  /* 0x0000001029227819 */ /* 0x040fe400000006ff */
[----:B------:R-:W-:Y:S02]  /*6a90*/  R2UR UR5, R44 ;  /* 0x000000002c0572ca */ /* 0x000fe400000e0000 */
[----:B------:R-:W-:Y:S02]  /*6aa0*/  LOP3.LUT R36, R41, 0xffff0000, RZ, 0xc0, !PT ;  /* 0xffff000029247812 */ /* 0x000fe400078ec0ff */
[C---:B------:R-:W-:Y:S01]  /*6ab0*/  SHF.L.U32 R37, R42.reuse, 0x10, RZ ;  /* 0x000000102a257819 */ /* 0x040fe200000006ff */
[----:B------:R-:W1:Y:S01]  /*6ac0*/  LDTM.16dp256bit.x4 R4, tmem[UR4+0x20] ;  /* 0x00002004000479ee */ /* 0x000e620008120000 */
[----:B------:R-:W-:Y:S01]  /*6ad0*/  LOP3.LUT R38, R42, 0xffff0000, RZ, 0xc0, !PT ;  /* 0xffff00002a267812 */ /* 0x000fe200078ec0ff */
[----:B------:R-:W-:Y:S01]  /*6ae0*/  NOP ;  /* 0x0000000000007918 */ /* 0x000fe20000000000 */
[C---:B------:R-:W-:Y:S02]  /*6af0*/  SHF.L.U32 R39, R43.reuse, 0x10, RZ ;  /* 0x000000102b277819 */ /* 0x040fe400000006ff */
[----:B------:R-:W-:Y:S02]  /*6b00*/  LOP3.LUT R40, R43, 0xffff0000, RZ, 0xc0, !PT ;  /* 0xffff00002b287812 */ /* 0x000fe400078ec0ff */
[C---:B------:R-:W-:Y:S01]  /*6b10*/  SHF.L.U32 R41, R48.reuse, 0x10, RZ ;  /* 0x0000001030297819 */ /* 0x040fe200000006ff */
[----:B------:R-:W-:Y:S01]  /*6b20*/  UIADD3 UR5, UPT, UPT, UR5, 0x150, URZ ;  /* 0x0000015005057890 */ /* 0x000fe2000fffe0ff */
[----:B------:R-:W-:Y:S02]  /*6b30*/  LOP3.LUT R42, R48, 0xffff0000, RZ, 0xc0, !PT ;  /* 0xffff0000302a7812 */ /* 0x000fe400078ec0ff */
[C---:B------:R-:W-:Y:S01]  /*6b40*/  SHF.L.U32 R43, R49.reuse, 0x10, RZ ;  /* 0x00000010312b7819 */ /* 0x040fe200000006ff */
[----:B------:R-:W-:Y:S01]  /*6b50*/  UPRMT UR5, UR37, 0x654, UR5 ;  /* 0x0000065425057896 */ /* 0x000fe20008000005 */
[----:B------:R-:W-:Y:S02]  /*6b60*/  LOP3.LUT R44, R49, 0xffff0000, RZ, 0xc0, !PT ;  /* 0xffff0000312c7812 */ /* 0x000fe400078ec0ff */
[C---:B------:R-:W-:Y:S02]  /*6b70*/  SHF.L.U32 R45, R50.reuse, 0x10, RZ ;  /* 0x00000010322d7819 */ /* 0x040fe400000006ff */
[----:B------:R-:W-:Y:S02]  /*6b80*/  LOP3.LUT R46, R50, 0xffff0000, RZ, 0xc0, !PT ;  /* 0xffff0000322e7812 */ /* 0x000fe400078ec0ff */
[C---:B------:R-:W-:Y:S02]  /*6b90*/  SHF.L.U32 R47, R51.reuse, 0x10, RZ ;  /* 0x00000010332f7819 */ /* 0x040fe400000006ff */
[----:B-1----:R-:W-:Y:S01]  /*6ba0*/  SYNCS.ARRIVE.TRANS64.RED.A1T0 RZ, [UR5], RZ ;  /* 0x000000ffffff79a7 */ /* 0x002fe20008100405 */
[----:B------:R-:W-:Y:S01]  /*6bb0*/  LOP3.LUT R48, R51, 0xffff0000, RZ, 0xc0, !PT ;  /* 0xffff000033307812 */ /* 0x000fe200078ec0ff */
[C---:B------:R-:W-:Y:S01]  /*6bc0*/  FMUL R4, R33.reuse, R4 ;  /* 0x0000000421047220 */ /* 0x040fe20000400000 */
[C---:B------:R-:W-:Y:S01]  /*6bd0*/  FMUL R5, R33.reuse, R5 ;  /* 0x0000000521057220 */ /* 0x040fe20000400000 */
[C---:B------:R-:W-:Y:S01]  /*6be0*/  FMUL R6, R33.reuse, R6 ;  /* 0x0000000621067220 */ /* 0x040fe20000400000 */
[----:B------:R-:W-:Y:S01]  /*6bf0*/  FMUL R7, R33, R7 ;  /* 0x0000000721077220 */ /* 0x000fe20000400000 */
[C---:B------:R-:W-:Y:S01]  /*6c00*/  FFMA R4, R35.reuse, R20, R4 ;  /* 0x0000001423047223 */ /* 0x040fe20000000004 */
[C---:B------:R-:W-:Y:S01]  /*6c10*/  FFMA R5, R35.reuse, R21, R5 ;  /* 0x0000001523057223 */ /* 0x040fe20000000005 */
[C---:B------:R-:W-:Y:S01]  /*6c20*/  FFMA R6, R35.reuse, R34, R6 ;  /* 0x0000002223067223 */ /* 0x040fe20000000006 */
[----:B------:R-:W-:Y:S01]  /*6c30*/  FFMA R7, R35, R36, R7 ;  /* 0x0000002423077223 */ /* 0x000fe20000000007 */
[C---:B------:R-:W-:Y:S01]  /*6c40*/  FMUL R8, R33.reuse, R8 ;  /* 0x0000000821087220 */ /* 0x040fe20000400000 */
[----:B------:R-:W-:Y:S01]  /*6c50*/  FMUL R9, R33, R9 ;  /* 0x0000000921097220 */ /* 0x000fe20000400000 */
[----:B------:R-:W-:Y:S01]  /*6c60*/  F2FP.BF16.F32.PACK_AB R4, R5, R4 ;  /* 0x000000040504723e */ /* 0x000fe200000010ff */
[----:B------:R-:W-:Y:S01]  /*6c70*/  FMUL R10, R33, R10 ;  /* 0x0000000a210a7220 */ /* 0x000fe20000400000 */
[----:B------:R-:W-:Y:S01]  /*6c80*/  F2FP.BF16.F32.PACK_AB R5, R7, R6 ;  /* 0x000000060705723e */ /* 0x000fe200000010ff */
[C---:B------:R-:W-:Y:S01]  /*6c90*/  FFMA R8, R35.reuse, R37, R8 ;  /* 0x0000002523087223 */ /* 0x040fe20000000008 */
[----:B------:R-:W-:Y:S01]  /*6ca0*/  FFMA R9, R35, R38, R9 ;  /* 0x0000002623097223 */ /* 0x000fe20000000009 */
[C---:B------:R-:W-:Y:S01]  /*6cb0*/  FMUL R11, R33.reuse, R11 ;  /* 0x0000000b210b7220 */ /* 0x040fe20000400000 */
[C---:B------:R-:W-:Y:S01]  /*6cc0*/  FMUL R0, R33.reuse, R12 ;  /* 0x0000000c21007220 */ /* 0x040fe20000400000 */
[----:B------:R-:W-:Y:S01]  /*6cd0*/  FMUL R2, R33, R13 ;  /* 0x0000000d21027220 */ /* 0x000fe20000400000 */
[----:B------:R-:W-:Y:S01]  /*6ce0*/  FFMA R10, R35, R39, R10 ;  /* 0x00000027230a7223 */ /* 0x000fe2000000000a */
[----:B------:R-:W-:Y:S01]  /*6cf0*/  FMUL R3, R33, R14 ;  /* 0x0000000e21037220 */ /* 0x000fe20000400000 */
[----:B------:R-:W-:Y:S01]  /*6d00*/  F2FP.BF16.F32.PACK_AB R6, R9, R8 ;  /* 0x000000080906723e */ /* 0x000fe200000010ff */
[----:B------:R-:W-:Y:S01]  /*6d10*/  FFMA R11, R35, R40, R11 ;  /* 0x00000028230b7223 */ /* 0x000fe2000000000b */
[C---:B------:R-:W-:Y:S01]  /*6d20*/  FMUL R15, R33.reuse, R15 ;  /* 0x0000000f210f7220 */ /* 0x040fe20000400000 */
[----:B------:R-:W-:Y:S01]  /*6d30*/  FMUL R12, R33, R16 ;  /* 0x00000010210c7220 */ /* 0x000fe20000400000 */
[----:B------:R-:W-:Y:S01]  /*6d40*/  FFMA R0, R35, R41, R0 ;  /* 0x0000002923007223 */ /* 0x000fe20000000000 */
[----:B------:R-:W-:Y:S01]  /*6d50*/  MOV R8, UR43 ;  /* 0x0000002b00087c02 */ /* 0x000fe20008000f00 */
[----:B------:R-:W-:Y:S01]  /*6d60*/  FMUL R13, R33, R17 ;  /* 0x00000011210d7220 */ /* 0x000fe20000400000 */
[----:B------:R-:W-:Y:S01]  /*6d70*/  FFMA R2, R35, R42, R2 ;  /* 0x0000002a23027223 */ /* 0x000fe20000000002 */
[----:B------:R-:W-:Y:S01]  /*6d80*/  FMUL R14, R33, R18 ;  /* 0x00000012210e7220 */ /* 0x000fe20000400000 */
[C---:B------:R-:W-:Y:S01]  /*6d90*/  FFMA R3, R35.reuse, R43, R3 ;  /* 0x0000002b23037223 */ /* 0x040fe20000000003 */
[----:B------:R-:W-:Y:S01]  /*6da0*/  FFMA R15, R35, R44, R15 ;  /* 0x0000002c230f7223 */ /* 0x000fe2000000000f */
[----:B------:R-:W-:Y:S01]  /*6db0*/  FMUL R19, R33, R19 ;  /* 0x0000001321137220 */ /* 0x000fe20000400000 */
[C---:B------:R-:W-:Y:S01]  /*6dc0*/  FFMA R12, R35.reuse, R45, R12 ;  /* 0x0000002d230c7223 */ /* 0x040fe2000000000c */
[----:B------:R-:W-:Y:S01]  /*6dd0*/  LEA R8, R8, R64, 0xb ;  /* 0x0000004008087211 */ /* 0x000fe200078e58ff */
        /* <DEDUP_REMOVED lines=22> */
[----:B------:R-:W-:Y:S02]  /*6f40*/  UIADD3 UR5, UPT, UPT, UR41, 0x20, URZ ;  /* 0x0000002029057890 */ /* 0x000fe4000fffe0ff */
[----:B------:R-:W-:Y:S02]  /*6f50*/  UIADD3 UR4, UPT, UPT, UR10, 0x200, URZ ;  /* 0x000002000a047890 */ /* 0x000fe4000fffe0ff */
[----:B------:R-:W-:Y:S01]  /*6f60*/  UIADD3.X UR9, UPT, UPT, URZ, UR55, URZ, UP0, !UPT ;  /* 0x00000037ff097290 */ /* 0x000fe200087fe4ff */
[----:B------:R-:W-:Y:S01]  /*6f70*/  UMOV UR6, UR42 ;  /* 0x0000002a00067c82 */ /* 0x000fe20008000000 */
[----:B------:R-:W-:Y:S07]  /*6f80*/  UMOV UR7, UR36 ;  /* 0x0000002400077c82 */ /* 0x000fee0008000000 */
[----:B------:R2:W-:Y:S02]  /*6f90*/  UTMASTG.3D [UR4], [UR8] ;  /* 0x00000004080073b5 */ /* 0x0005e40008010000 */
[----:B--2---:R0:W-:Y:S02]  /*6fa0*/  UTMACMDFLUSH ;  /* 0x00000000000079b7 */ /* 0x0041e40000000000 */
.L_x_116:
[----:B------:R-:W-:Y:S05]  /*6fb0*/  BSYNC.RECONVERGENT B0 ;  /* 0x0000000000007941 */ /* 0x000fea0003800200 */
.L_x_115:
[----:B------:R-:W-:Y:S01]  /*6fc0*/  UIADD3 UR43, UPT, UPT, UR43, 0x1, URZ ;  /* 0x000000012b2b7890 */ /* 0x000fe2000fffe0ff */
[----:B------:R-:W-:Y:S03]  /*6fd0*/  BSSY.RECONVERGENT B0, `(.L_x_117) ;  /* 0x0000008000007945 */ /* 0x000fe60003800200 */
[----:B------:R-:W-:Y:S04]  /*6fe0*/  UISETP.NE.AND UP0, UPT, UR43, 0x3, UPT ;  /* 0x000000032b00788c */ /* 0x000fe8000bf05270 */
[----:B------:R-:W-:Y:S02]  /*6ff0*/  UISETP.EQ.XOR UP1, UPT, UR40, 0x3, !UP0 ;  /* 0x000000032800788c */ /* 0x000fe4000c722a70 */
[----:B------:R-:W-:Y:S02]  /*7000*/  USEL UR56, UR43, URZ, UP0 ;  /* 0x000000ff2b387287 */ /* 0x000fe40008000000 */
[----:B------:R-:W-:Y:S04]  /*7010*/  USEL UR4, URZ, 0x1, !UP1 ;  /* 0x00000001ff047887 */ /* 0x000fe8000c800000 */
[----:B------:R-:W-:Y:S01]  /*7020*/  ULOP3.LUT UR51, UR51, UR4, URZ, 0x3c, !UPT ;  /* 0x0000000433337292 */ /* 0x000fe2000f8e3cff */
[----:B------:R-:W-:Y:S11]  /*7030*/  @P0 BRA `(.L_x_118) ;  /* 0x0000000000040947 */ /* 0x000ff60003800000 */
[----:B------:R-:W-:Y:S04]  /*7040*/  DEPBAR.LE SB0, 0x1 ;  /* 0x000080400000791a */ /* 0x000fe80000000000 */
.L_x_118:
[----:B------:R-:W-:Y:S05]  /*7050*/  BSYNC.RECONVERGENT B0 ;  /* 0x0000000000007941 */ /* 0x000fea0003800200 */
.L_x_117:
[----:B------:R-:W-:Y:S01]  /*7060*/  BAR.SYNC.DEFER_BLOCKING 0x1, 0x80 ;  /* 0x0042000000007b1d */ /* 0x000fe20000010000 */
[----:B------:R-:W-:Y:S01]  /*7070*/  UISETP.NE.AND UP0, UPT, UR50, -0x2, UPT ;  /* 0xfffffffe3200788c */ /* 0x000fe2000bf05270 */
[----:B------:R-:W-:Y:S08]  /*7080*/  IADD3 R31, PT, PT, R31, 0x1, RZ ;  /* 0x000000011f1f7810 */ /* 0x000ff00007ffe0ff */
[----:B------:R-:W-:Y:S05]  /*7090*/  BRA.U !UP0, `(.L_x_119) ;  /* 0x0000000108287547 */ /* 0x000fea000b800000 */
[----:B------:R-:W-:Y:S01]  /*70a0*/  ISETP.NE.AND P0, PT, R74, RZ, PT ;  /* 0x000000ff4a00720c */ /* 0x000fe20003f05270 */
[----:B------:R-:W-:Y:S01]  /*70b0*/  IMAD.U32 R2, RZ, RZ, UR49 ;  /* 0x00000031ff027e24 */ /* 0x000fe2000f8e00ff */
[----:B------:R-:W-:Y:S01]  /*70c0*/  UIADD3 UR49, UPT, UPT, UR49, 0x1, URZ ;  /* 0x0000000131317890 */ /* 0x000fe2000fffe0ff */
[----:B------:R-:W-:Y:S03]  /*70d0*/  IMAD.U32 R0, RZ, RZ, UR37 ;  /* 0x00000025ff007e24 */ /* 0x000fe6000f8e00ff */
[----:B------:R-:W-:Y:S04]  /*70e0*/  UISETP.NE.AND UP0, UPT, UR49, 0x3, UPT ;  /* 0x000000033100788c */ /* 0x000fe8000bf05270 */
[----:B------:R-:W-:Y:S03]  /*70f0*/  USEL UR49, UR49, URZ, UP0 ;  /* 0x000000ff31317287 */ /* 0x000fe60008000000 */
[----:B------:R-:W-:Y:S05]  /*7100*/  @P0 LEA R2, R2, UR48, 0x3 ;  /* 0x0000003002020c11 */ /* 0x000fea000f8e18ff */
[----:B------:R-:W-:Y:S05]  /*7110*/  @P0 VIADD R2, R2, 0xe8 ;  /* 0x000000e802020836 */ /* 0x000fea0000000000 */
[----:B------:R-:W-:Y:S04]  /*7120*/  @P0 PRMT R0, R0, 0x654, R2 ;  /* 0x0000065400000816 */ /* 0x000fe80000000002 */
[----:B------:R2:W-:Y:S03]  /*7130*/  @P0 SYNCS.ARRIVE.TRANS64.RED.A1T0 RZ, [R0+URZ], RZ ;  /* 0x000000ff00ff09a7 */ /* 0x0005e600081004ff */
.L_x_119:
[----:B------:R-:W-:Y:S01]  /*7140*/  ISETP.NE.AND P2, PT, R71, RZ, PT ;  /* 0x000000ff4700720c */ /* 0x000fe20003f45270 */
[----:B------:R-:W-:Y:S01]  /*7150*/  UIADD3 UR50, UPT, UPT, UR50, 0x2, URZ ;  /* 0x0000000232327890 */ /* 0x000fe2000fffe0ff */
[----:B------:R-:W-:Y:S01]  /*7160*/  ISETP.NE.AND P0, PT, R73, 0x2, PT ;  /* 0x000000024900780c */ /* 0x000fe20003f05270 */
[----:B------:R-:W-:Y:S01]  /*7170*/  IMAD.IADD R20, R29, 0x1, R58 ;  /* 0x000000011d147824 */ /* 0x000fe200078e023a */
[----:B------:R-:W-:Y:S01]  /*7180*/  ISETP.NE.AND P1, PT, R31, 0x4, PT ;  /* 0x000000041f00780c */ /* 0x000fe20003f25270 */
[----:B------:R-:W-:Y:S01]  /*7190*/  IMAD.IADD R21, R30, 0x1, R59 ;  /* 0x000000011e157824 */ /* 0x000fe200078e023b */
[----:B------:R-:W-:Y:S02]  /*71a0*/  SEL R2, RZ, 0x1, P0 ;  /* 0x00000001ff027807 */ /* 0x000fe40000000000 */
[----:B--2---:R-:W-:Y:S02]  /*71b0*/  SEL R0, RZ, 0x1, P1 ;  /* 0x00000001ff007807 */ /* 0x004fe40000800000 */
[----:B------:R-:W-:Y:S02]  /*71c0*/  LOP3.LUT R67, R67, R2, RZ, 0x3c, !PT ;  /* 0x0000000243437212 */ /* 0x000fe400078e3cff */
[----:B------:R-:W-:Y:S02]  /*71d0*/  LOP3.LUT R68, R68, R0, RZ, 0x3c, !PT ;  /* 0x0000000044447212 */ /* 0x000fe400078e3cff */
[----:B------:R-:W-:Y:S02]  /*71e0*/  @P2 R2UR UR36, R66 ;  /* 0x00000000422422ca */ /* 0x000fe400000e0000 */
[----:B------:R-:W-:Y:S02]  /*71f0*/  SEL R73, R73, RZ, P0 ;  /* 0x000000ff49497207 */ /* 0x000fe40000000000 */
[----:B------:R-:W-:Y:S01]  /*7200*/  SEL R31, R31, RZ, P1 ;  /* 0x000000ff1f1f7207 */ /* 0x000fe20000800000 */
[----:B------:R-:W-:Y:S10]  /*7210*/  @P2 BRA `(.L_x_120) ;  /* 0xffffffdc00e02947 */ /* 0x000ff4000383ffff */
[----:B------:R-:W-:-:S09]  /*7220*/  UISETP.NE.AND UP0, UPT, UR53, URZ, UPT ;  /* 0x000000ff3500728c */ /* 0x000fd2000bf05270 */
[----:B------:R-:W-:Y:S05]  /*7230*/  BRA.U !UP0, `(.L_x_121) ;  /* 0x0000000108487547 */ /* 0x000fea000b800000 */
[----:B------:R-:W2:Y:S02]  /*7240*/  LDCU.64 UR4, c[0x0][0x890] ;  /* 0x00011200ff0477ac */ /* 0x000ea40008000a00 */
[----:B--2---:R-:W-:-:S04]  /*7250*/  UISETP.NE.U32.AND UP0, UPT, UR4, URZ, UPT ;  /* 0x000000ff0400728c */ /* 0x004fc8000bf05070 */
[----:B------:R-:W-:-:S09]  /*7260*/  UISETP.NE.AND.EX UP0, UPT, UR5, URZ, UPT, UP0 ;  /* 0x000000ff0500728c */ /* 0x000fd2000bf05300 */
[----:B------:R-:W-:Y:S05]  /*7270*/  BRA.U UP0, `(.L_x_122) ;  /* 0x00000001000c7547 */ /* 0x000fea000b800000 */
[----:B------:R-:W-:-:S13]  /*7280*/  FSETP.NEU.AND P0, PT, R35, RZ, PT ;  /* 0x000000ff2300720b */ /* 0x000fda0003f0d000 */
[----:B------:R-:W-:Y:S05]  /*7290*/  @!P0 EXIT ;  /* 0x000000000000894d */ /* 0x000fea0003800000 */
[----:B------:R-:W-:Y:S05]  /*72a0*/  BRA `(.L_x_121) ;  /* 0x00000000002c7947 */ /* 0x000fea0003800000 */
.L_x_122:
[----:B------:R-:W-:Y:S01]  /*72b0*/  ISETP.NE.AND P0, PT, R72, RZ, PT ;  /* 0x000000ff4800720c */ /* 0x000fe20003f05270 */
[----:B------:R-:W-:-:S12]  /*72c0*/  BSSY.RECONVERGENT B0, `(.L_x_121) ;  /* 0x0000009000007945 */ /* 0x000fd80003800200 */
[----:B------:R-:W-:Y:S05]  /*72d0*/  @P0 BRA `(.L_x_123) ;  /* 0x0000000000140947 */ /* 0x000fea0003800000 */
[----:B------:R-:W2:Y:S02]  /*72e0*/  LDCU.64 UR4, c[0x0][0x888] ;  /* 0x00011100ff0477ac */ /* 0x000ea40008000a00 */
[----:B--2---:R-:W-:-:S04]  /*72f0*/  ISETP.NE.U32.AND P0, PT, RZ, UR4, PT ;  /* 0x00000004ff007c0c */ /* 0x004fc8000bf05070 */
[----:B------:R-:W-:-:S13]  /*7300*/  ISETP.NE.AND.EX P0, PT, RZ, UR5, PT, P0 ;  /* 0x00000005ff007c0c */ /* 0x000fda000bf05300 */
[----:B------:R-:W-:Y:S05]  /*7310*/  @!P0 EXIT ;  /* 0x000000000000894d */ /* 0x000fea0003800000 */
[----:B------:R-:W-:Y:S05]  /*7320*/  BRA `(.L_x_124) ;  /* 0x0000000000087947 */ /* 0x000fea0003800000 */
.L_x_123:
[----:B------:R-:W-:-:S13]  /*7330*/  FSETP.NEU.AND P0, PT, R35, RZ, PT ;  /* 0x000000ff2300720b */ /* 0x000fda0003f0d000 */
[----:B------:R-:W-:Y:S05]  /*7340*/  @!P0 EXIT ;  /* 0x000000000000894d */ /* 0x000fea0003800000 */
.L_x_124:
[----:B------:R-:W-:Y:S05]  /*7350*/  BSYNC.RECONVERGENT B0 ;  /* 0x0000000000007941 */ /* 0x000fea0003800200 */
.L_x_121:
[----:B------:R-:W-:Y:S01]  /*7360*/  ULEA UR4, UR49, UR48, 0x3 ;  /* 0x0000003031047291 */ /* 0x000fe2000f8e18ff */
[----:B------:R-:W-:-:S04]  /*7370*/  DEPBAR.LE SB0, 0x0 ;  /* 0x000080000000791a */ /* 0x000fc80000000000 */
[----:B------:R-:W-:-:S04]  /*7380*/  UIADD3 UR4, UPT, UPT, UR4, 0xe8, URZ ;  /* 0x000000e804047890 */ /* 0x000fc8000fffe0ff */
[----:B------:R-:W-:-:S09]  /*7390*/  UPRMT UR4, UR37, 0x654, UR4 ;  /* 0x0000065425047896 */ /* 0x000fd20008000004 */
[----:B------:R-:W-:Y:S01]  /*73a0*/  SYNCS.ARRIVE.TRANS64.RED.A1T0 RZ, [UR4], RZ ;  /* 0x000000ffffff79a7 */ /* 0x000fe20008100404 */
[----:B------:R-:W-:Y:S05]  /*73b0*/  EXIT ;  /* 0x000000000000794d */ /* 0x000fea0003800000 */
.L_x_20:
[----:B--2---:R2:W1:Y:S02]  /*73c0*/  SYNCS.PHASECHK.TRANS64.TRYWAIT P0, [R2+URZ+0x180], R3 ;  /* 0x00018003020075a7 */ /* 0x00446400080011ff */
[----:B-1----:R-:W-:Y:S05]  /*73d0*/  @!P0 NANOSLEEP.SYNCS 0x989680 ;  /* 0x009896800000895d */ /* 0x002fea0003900000 */
[----:B------:R-:W1:Y:S02]  /*73e0*/  @!P0 SYNCS.PHASECHK.TRANS64 P0, [R2+URZ+0x180], R3 ;  /* 0x00018003020085a7 */ /* 0x000e6400080010ff */
[----:B-1----:R-:W-:Y:S05]  /*73f0*/  @!P0 BRA `(.L_x_20) ;  /* 0xfffffffc00f08947 */ /* 0x002fea000383ffff */
[----:B------:R-:W-:Y:S05]  /*7400*/  BRA `(.L_x_125) ;  /* 0xffffffa000c07947 */ /* 0x000fea000383ffff */
.L_x_23:
[----:B-1----:R-:W-:-:S07]  /*7410*/  MOV R2, UR33 ;  /* 0x0000002100027c02 */ /* 0x002fce0008000f00 */
.L_x_126:
[----:B-1----:R1:W2:Y:S02]  /*7420*/  SYNCS.PHASECHK.TRANS64.TRYWAIT P0, [R2+URZ+0x68], R4 ;  /* 0x00006804020075a7 */ /* 0x0022a400080011ff */
[----:B--2---:R-:W-:Y:S05]  /*7430*/  @!P0 NANOSLEEP.SYNCS 0x989680 ;  /* 0x009896800000895d */ /* 0x004fea0003900000 */
[----:B------:R-:W2:Y:S02]  /*7440*/  @!P0 SYNCS.PHASECHK.TRANS64 P0, [R2+URZ+0x68], R4 ;  /* 0x00006804020085a7 */ /* 0x000ea400080010ff */
[----:B--2---:R-:W-:Y:S05]  /*7450*/  @!P0 BRA `(.L_x_126) ;  /* 0xfffffffc00f08947 */ /* 0x004fea000383ffff */
[----:B------:R-:W-:Y:S05]  /*7460*/  BRA `(.L_x_22) ;  /* 0xffffffa400107947 */ /* 0x000fea000383ffff */
.L_x_29:
[----:B-1----:R-:W-:-:S07]  /*7470*/  MOV R2, UR17 ;  /* 0x0000001100027c02 */ /* 0x002fce0008000f00 */
.L_x_127:
[----:B-1----:R1:W2:Y:S02]  /*7480*/  SYNCS.PHASECHK.TRANS64.TRYWAIT P0, [R2+URZ+0x68], R4 ;  /* 0x00006804020075a7 */ /* 0x0022a400080011ff */
[----:B--2---:R-:W-:Y:S05]  /*7490*/  @!P0 NANOSLEEP.SYNCS 0x989680 ;  /* 0x009896800000895d */ /* 0x004fea0003900000 */
[----:B------:R-:W2:Y:S02]  /*74a0*/  @!P0 SYNCS.PHASECHK.TRANS64 P0, [R2+URZ+0x68], R4 ;  /* 0x00006804020085a7 */ /* 0x000ea400080010ff */
[----:B--2---:R-:W-:Y:S05]  /*74b0*/  @!P0 BRA `(.L_x_127) ;  /* 0xfffffffc00f08947 */ /* 0x004fea000383ffff */
[----:B------:R-:W-:Y:S05]  /*74c0*/  BRA `(.L_x_28) ;  /* 0xffffffa400b47947 */ /* 0x000fea000383ffff */
.L_x_33:
[----:B-1----:R1:W2:Y:S02]  /*74d0*/  SYNCS.PHASECHK.TRANS64.TRYWAIT P0, [R2+URZ+0x110], R3 ;  /* 0x00011003020075a7 */ /* 0x0022a400080011ff */
[----:B--2---:R-:W-:Y:S05]  /*74e0*/  @!P0 NANOSLEEP.SYNCS 0x989680 ;  /* 0x009896800000895d */ /* 0x004fea0003900000 */
[----:B------:R-:W2:Y:S02]  /*74f0*/  @!P0 SYNCS.PHASECHK.TRANS64 P0, [R2+URZ+0x110], R3 ;  /* 0x00011003020085a7 */ /* 0x000ea400080010ff */
[----:B--2---:R-:W-:Y:S05]  /*7500*/  @!P0 BRA `(.L_x_33) ;  /* 0xfffffffc00f08947 */ /* 0x004fea000383ffff */
[----:B------:R-:W-:Y:S05]  /*7510*/  BRA `(.L_x_128) ;  /* 0xffffffa800407947 */ /* 0x000fea000383ffff */
.L_x_37:
[----:B----4-:R-:W-:-:S07]  /*7520*/  MOV R0, UR5 ;  /* 0x0000000500007c02 */ /* 0x010fce0008000f00 */
.L_x_129:
[----:B-1----:R1:W2:Y:S02]  /*7530*/  SYNCS.PHASECHK.TRANS64.TRYWAIT P0, [R0+URZ], R2 ;  /* 0x00000002000075a7 */ /* 0x0022a400080011ff */
[----:B--2---:R-:W-:Y:S05]  /*7540*/  @!P0 NANOSLEEP.SYNCS 0x989680 ;  /* 0x009896800000895d */ /* 0x004fea0003900000 */
[----:B------:R-:W2:Y:S02]  /*7550*/  @!P0 SYNCS.PHASECHK.TRANS64 P0, [R0+URZ], R2 ;  /* 0x00000002000085a7 */ /* 0x000ea400080010ff */
[----:B--2---:R-:W-:Y:S05]  /*7560*/  @!P0 BRA `(.L_x_129) ;  /* 0xfffffffc00f08947 */ /* 0x004fea000383ffff */
[----:B------:R-:W-:Y:S05]  /*7570*/  BRA `(.L_x_130) ;  /* 0xffffffac00b07947 */ /* 0x000fea000383ffff */
.L_x_38:
[----:B----4-:R-:W-:-:S07]  /*7580*/  MOV R0, UR5 ;  /* 0x0000000500007c02 */ /* 0x010fce0008000f00 */
.L_x_131:
[----:B-1----:R1:W2:Y:S02]  /*7590*/  SYNCS.PHASECHK.TRANS64.TRYWAIT P0, [R0+URZ], R3 ;  /* 0x00000003000075a7 */ /* 0x0022a400080011ff */
[----:B--2---:R-:W-:Y:S05]  /*75a0*/  @!P0 NANOSLEEP.SYNCS 0x989680 ;  /* 0x009896800000895d */ /* 0x004fea0003900000 */
[----:B------:R-:W2:Y:S02]  /*75b0*/  @!P0 SYNCS.PHASECHK.TRANS64 P0, [R0+URZ], R3 ;  /* 0x00000003000085a7 */ /* 0x000ea400080010ff */
[----:B--2---:R-:W-:Y:S05]  /*75c0*/  @!P0 BRA `(.L_x_131) ;  /* 0xfffffffc00f08947 */ /* 0x004fea000383ffff */
[----:B------:R-:W-:Y:S05]  /*75d0*/  BRA `(.L_x_132) ;  /* 0xffffffac00bc7947 */ /* 0x000fea000383ffff */
.L_x_39:
[----:B----4-:R-:W-:-:S07]  /*75e0*/  MOV R0, UR5 ;  /* 0x0000000500007c02 */ /* 0x010fce0008000f00 */
.L_x_133:
[----:B-1----:R1:W2:Y:S02]  /*75f0*/  SYNCS.PHASECHK.TRANS64.TRYWAIT P0, [R0+URZ], R3 ;  /* 0x00000003000075a7 */ /* 0x0022a400080011ff */
[----:B--2---:R-:W-:Y:S05]  /*7600*/  @!P0 NANOSLEEP.SYNCS 0x989680 ;  /* 0x009896800000895d */ /* 0x004fea0003900000 */
[----:B------:R-:W2:Y:S02]  /*7610*/  @!P0 SYNCS.PHASECHK.TRANS64 P0, [R0+URZ], R3 ;  /* 0x00000003000085a7 */ /* 0x000ea400080010ff */
[----:B--2---:R-:W-:Y:S05]  /*7620*/  @!P0 BRA `(.L_x_133) ;  /* 0xfffffffc00f08947 */ /* 0x004fea000383ffff */
[----:B------:R-:W-:Y:S05]  /*7630*/  BRA `(.L_x_134) ;  /* 0xffffffac00c87947 */ /* 0x000fea000383ffff */
.L_x_40:
[----:B----4-:R-:W-:-:S07]  /*7640*/  MOV R0, UR5 ;  /* 0x0000000500007c02 */ /* 0x010fce0008000f00 */
.L_x_135:
[----:B-1----:R1:W2:Y:S02]  /*7650*/  SYNCS.PHASECHK.TRANS64.TRYWAIT P0, [R0+URZ], R3 ;  /* 0x00000003000075a7 */ /* 0x0022a400080011ff */
[----:B--2---:R-:W-:Y:S05]  /*7660*/  @!P0 NANOSLEEP.SYNCS 0x989680 ;  /* 0x009896800000895d */ /* 0x004fea0003900000 */
[----:B------:R-:W2:Y:S02]  /*7670*/  @!P0 SYNCS.PHASECHK.TRANS64 P0, [R0+URZ], R3 ;  /* 0x00000003000085a7 */ /* 0x000ea400080010ff */
[----:B--2---:R-:W-:Y:S05]  /*7680*/  @!P0 BRA `(.L_x_135) ;  /* 0xfffffffc00f08947 */ /* 0x004fea000383ffff */
[----:B------:R-:W-:Y:S05]  /*7690*/  BRA `(.L_x_136) ;  /* 0xffffffac00d47947 */ /* 0x000fea000383ffff */
.L_x_41:
[----:B----4-:R-:W-:-:S07]  /*76a0*/  MOV R0, UR5 ;  /* 0x0000000500007c02 */ /* 0x010fce0008000f00 */
.L_x_137:
[----:B-1----:R1:W2:Y:S02]  /*76b0*/  SYNCS.PHASECHK.TRANS64.TRYWAIT P0, [R0+URZ], R3 ;  /* 0x00000003000075a7 */ /* 0x0022a400080011ff */
[----:B--2---:R-:W-:Y:S05]  /*76c0*/  @!P0 NANOSLEEP.SYNCS 0x989680 ;  /* 0x009896800000895d */ /* 0x004fea0003900000 */
[----:B------:R-:W2:Y:S02]  /*76d0*/  @!P0 SYNCS.PHASECHK.TRANS64 P0, [R0+URZ], R3 ;  /* 0x00000003000085a7 */ /* 0x000ea400080010ff */
[----:B--2---:R-:W-:Y:S05]  /*76e0*/  @!P0 BRA `(.L_x_137) ;  /* 0xfffffffc00f08947 */ /* 0x004fea000383ffff */
[----:B------:R-:W-:Y:S05]  /*76f0*/  BRA `(.L_x_138) ;  /* 0xffffffac00e07947 */ /* 0x000fea000383ffff */
.L_x_42:
[----:B----4-:R-:W-:-:S07]  /*7700*/  MOV R0, UR5 ;  /* 0x0000000500007c02 */ /* 0x010fce0008000f00 */
.L_x_139:
[----:B-1----:R1:W2:Y:S02]  /*7710*/  SYNCS.PHASECHK.TRANS64.TRYWAIT P0, [R0+URZ], R3 ;  /* 0x00000003000075a7 */ /* 0x0022a400080011ff */
[----:B--2---:R-:W-:Y:S05]  /*7720*/  @!P0 NANOSLEEP.SYNCS 0x989680 ;  /* 0x009896800000895d */ /* 0x004fea0003900000 */
[----:B------:R-:W2:Y:S02]  /*7730*/  @!P0 SYNCS.PHASECHK.TRANS64 P0, [R0+URZ], R3 ;  /* 0x00000003000085a7 */ /* 0x000ea400080010ff */
[----:B--2---:R-:W-:Y:S05]  /*7740*/  @!P0 BRA `(.L_x_139) ;  /* 0xfffffffc00f08947 */ /* 0x004fea000383ffff */
[----:B------:R-:W-:Y:S05]  /*7750*/  BRA `(.L_x_140) ;  /* 0xffffffac00ec7947 */ /* 0x000fea000383ffff */
.L_x_43:
[----:B----4-:R-:W-:-:S07]  /*7760*/  MOV R0, UR5 ;  /* 0x0000000500007c02 */ /* 0x010fce0008000f00 */
.L_x_141:
[----:B-1----:R1:W2:Y:S02]  /*7770*/  SYNCS.PHASECHK.TRANS64.TRYWAIT P0, [R0+URZ], R3 ;  /* 0x00000003000075a7 */ /* 0x0022a400080011ff */
[----:B--2---:R-:W-:Y:S05]  /*7780*/  @!P0 NANOSLEEP.SYNCS 0x989680 ;  /* 0x009896800000895d */ /* 0x004fea0003900000 */
[----:B------:R-:W2:Y:S02]  /*7790*/  @!P0 SYNCS.PHASECHK.TRANS64 P0, [R0+URZ], R3 ;  /* 0x00000003000085a7 */ /* 0x000ea400080010ff */
[----:B--2---:R-:W-:Y:S05]  /*77a0*/  @!P0 BRA `(.L_x_141) ;  /* 0xfffffffc00f08947 */ /* 0x004fea000383ffff */
[----:B------:R-:W-:Y:S05]  /*77b0*/  BRA `(.L_x_142) ;  /* 0xffffffac00f87947 */ /* 0x000fea000383ffff */
.L_x_44:
[----:B----4-:R-:W-:-:S07]  /*77c0*/  MOV R0, UR5 ;  /* 0x0000000500007c02 */ /* 0x010fce0008000f00 */
.L_x_143:
[----:B-1----:R1:W2:Y:S02]  /*77d0*/  SYNCS.PHASECHK.TRANS64.TRYWAIT P0, [R0+URZ], R3 ;  /* 0x00000003000075a7 */ /* 0x0022a400080011ff */
[----:B--2---:R-:W-:Y:S05]  /*77e0*/  @!P0 NANOSLEEP.SYNCS 0x989680 ;  /* 0x009896800000895d */ /* 0x004fea0003900000 */
[----:B------:R-:W2:Y:S02]  /*77f0*/  @!P0 SYNCS.PHASECHK.TRANS64 P0, [R0+URZ], R3 ;  /* 0x00000003000085a7 */ /* 0x000ea400080010ff */
[----:B--2---:R-:W-:Y:S05]  /*7800*/  @!P0 BRA `(.L_x_143) ;  /* 0xfffffffc00f08947 */ /* 0x004fea000383ffff */
[----:B------:R-:W-:Y:S05]  /*7810*/  BRA `(.L_x_144) ;  /* 0xffffffb000047947 */ /* 0x000fea000383ffff */
.L_x_45:
[----:B----4-:R-:W-:-:S07]  /*7820*/  MOV R0, UR5 ;  /* 0x0000000500007c02 */ /* 0x010fce0008000f00 */
.L_x_145:
[----:B-1----:R1:W2:Y:S02]  /*7830*/  SYNCS.PHASECHK.TRANS64.TRYWAIT P0, [R0+URZ], R3 ;  /* 0x00000003000075a7 */ /* 0x0022a400080011ff */
[----:B--2---:R-:W-:Y:S05]  /*7840*/  @!P0 NANOSLEEP.SYNCS 0x989680 ;  /* 0x009896800000895d */ /* 0x004fea0003900000 */
[----:B------:R-:W2:Y:S02]  /*7850*/  @!P0 SYNCS.PHASECHK.TRANS64 P0, [R0+URZ], R3 ;  /* 0x00000003000085a7 */ /* 0x000ea400080010ff */
[----:B--2---:R-:W-:Y:S05]  /*7860*/  @!P0 BRA `(.L_x_145) ;  /* 0xfffffffc00f08947 */ /* 0x004fea000383ffff */
[----:B------:R-:W-:Y:S05]  /*7870*/  BRA `(.L_x_146) ;  /* 0xffffffb000107947 */ /* 0x000fea000383ffff */
.L_x_46:
[----:B----4-:R-:W-:-:S07]  /*7880*/  MOV R0, UR5 ;  /* 0x0000000500007c02 */ /* 0x010fce0008000f00 */
.L_x_147:
[----:B-1----:R1:W2:Y:S02]  /*7890*/  SYNCS.PHASECHK.TRANS64.TRYWAIT P0, [R0+URZ], R3 ;  /* 0x00000003000075a7 */ /* 0x0022a400080011ff */
[----:B--2---:R-:W-:Y:S05]  /*78a0*/  @!P0 NANOSLEEP.SYNCS 0x989680 ;  /* 0x009896800000895d */ /* 0x004fea0003900000 */
[----:B------:R-:W2:Y:S02]  /*78b0*/  @!P0 SYNCS.PHASECHK.TRANS64 P0, [R0+URZ], R3 ;  /* 0x00000003000085a7 */ /* 0x000ea400080010ff */
[----:B--2---:R-:W-:Y:S05]  /*78c0*/  @!P0 BRA `(.L_x_147) ;  /* 0xfffffffc00f08947 */ /* 0x004fea000383ffff */
[----:B------:R-:W-:Y:S05]  /*78d0*/  BRA `(.L_x_148) ;  /* 0xffffffb0001c7947 */ /* 0x000fea000383ffff */
.L_x_47:
[----:B----4-:R-:W-:-:S07]  /*78e0*/  MOV R0, UR5 ;  /* 0x0000000500007c02 */ /* 0x010fce0008000f00 */
.L_x_149:
[----:B-1----:R1:W2:Y:S02]  /*78f0*/  SYNCS.PHASECHK.TRANS64.TRYWAIT P0, [R0+URZ], R3 ;  /* 0x00000003000075a7 */ /* 0x0022a400080011ff */
[----:B--2---:R-:W-:Y:S05]  /*7900*/  @!P0 NANOSLEEP.SYNCS 0x989680 ;  /* 0x009896800000895d */ /* 0x004fea0003900000 */
[----:B------:R-:W2:Y:S02]  /*7910*/  @!P0 SYNCS.PHASECHK.TRANS64 P0, [R0+URZ], R3 ;  /* 0x00000003000085a7 */ /* 0x000ea400080010ff */
[----:B--2---:R-:W-:Y:S05]  /*7920*/  @!P0 BRA `(.L_x_149) ;  /* 0xfffffffc00f08947 */ /* 0x004fea000383ffff */
[----:B------:R-:W-:Y:S05]  /*7930*/  BRA `(.L_x_150) ;  /* 0xffffffb000287947 */ /* 0x000fea000383ffff */
.L_x_48:
[----:B----4-:R-:W-:-:S07]  /*7940*/  MOV R0, UR5 ;  /* 0x0000000500007c02 */ /* 0x010fce0008000f00 */
.L_x_151:
[----:B-1----:R1:W2:Y:S02]  /*7950*/  SYNCS.PHASECHK.TRANS64.TRYWAIT P0, [R0+URZ], R3 ;  /* 0x00000003000075a7 */ /* 0x0022a400080011ff */
[----:B--2---:R-:W-:Y:S05]  /*7960*/  @!P0 NANOSLEEP.SYNCS 0x989680 ;  /* 0x009896800000895d */ /* 0x004fea0003900000 */
[----:B------:R-:W2:Y:S02]  /*7970*/  @!P0 SYNCS.PHASECHK.TRANS64 P0, [R0+URZ], R3 ;  /* 0x00000003000085a7 */ /* 0x000ea400080010ff */
[----:B--2---:R-:W-:Y:S05]  /*7980*/  @!P0 BRA `(.L_x_151) ;  /* 0xfffffffc00f08947 */ /* 0x004fea000383ffff */
[----:B------:R-:W-:Y:S05]  /*7990*/  BRA `(.L_x_152) ;  /* 0xffffffb000347947 */ /* 0x000fea000383ffff */
.L_x_51:
[----:B-1----:R1:W2:Y:S02]  /*79a0*/  SYNCS.PHASECHK.TRANS64.TRYWAIT P0, [R0+URZ+0x170], R4 ;  /* 0x00017004000075a7 */ /* 0x0022a400080011ff */
[----:B--2---:R-:W-:Y:S05]  /*79b0*/  @!P0 NANOSLEEP.SYNCS 0x989680 ;  /* 0x009896800000895d */ /* 0x004fea0003900000 */
[----:B------:R-:W2:Y:S02]  /*79c0*/  @!P0 SYNCS.PHASECHK.TRANS64 P0, [R0+URZ+0x170], R4 ;  /* 0x00017004000085a7 */ /* 0x000ea400080010ff */
[----:B--2---:R-:W-:Y:S05]  /*79d0*/  @!P0 BRA `(.L_x_51) ;  /* 0xfffffffc00f08947 */ /* 0x004fea000383ffff */
[----:B------:R-:W-:Y:S05]  /*79e0*/  BRA `(.L_x_153) ;  /* 0xffffffb000907947 */ /* 0x000fea000383ffff */
.L_x_52:
[----:B------:R-:W-:-:S07]  /*79f0*/  MOV R0, UR5 ;  /* 0x0000000500007c02 */ /* 0x000fce0008000f00 */
.L_x_154:
[----:B-1----:R1:W2:Y:S02]  /*7a00*/  SYNCS.PHASECHK.TRANS64.TRYWAIT P0, [R0+URZ+0x120], R5 ;  /* 0x00012005000075a7 */ /* 0x0022a400080011ff */
[----:B--2---:R-:W-:Y:S05]  /*7a10*/  @!P0 NANOSLEEP.SYNCS 0x989680 ;  /* 0x009896800000895d */ /* 0x004fea0003900000 */
[----:B------:R-:W2:Y:S02]  /*7a20*/  @!P0 SYNCS.PHASECHK.TRANS64 P0, [R0+URZ+0x120], R5 ;  /* 0x00012005000085a7 */ /* 0x000ea400080010ff */
[----:B--2---:R-:W-:Y:S05]  /*7a30*/  @!P0 BRA `(.L_x_154) ;  /* 0xfffffffc00f08947 */ /* 0x004fea000383ffff */
[----:B------:R-:W-:Y:S05]  /*7a40*/  BRA `(.L_x_155) ;  /* 0xffffffb000a07947 */ /* 0x000fea000383ffff */
.L_x_53:
[----:B-1----:R1:W2:Y:S02]  /*7a50*/  SYNCS.PHASECHK.TRANS64.TRYWAIT P1, [R0+URZ+0x110], R4 ;  /* 0x00011004000075a7 */ /* 0x0022a400080211ff */
[----:B--2---:R-:W-:Y:S05]  /*7a60*/  @!P1 NANOSLEEP.SYNCS 0x989680 ;  /* 0x009896800000995d */ /* 0x004fea0003900000 */
[----:B------:R-:W2:Y:S02]  /*7a70*/  @!P1 SYNCS.PHASECHK.TRANS64 P1, [R0+URZ+0x110], R4 ;  /* 0x00011004000095a7 */ /* 0x000ea400080210ff */
[----:B--2---:R-:W-:Y:S05]  /*7a80*/  @!P1 BRA `(.L_x_53) ;  /* 0xfffffffc00f09947 */ /* 0x004fea000383ffff */
[----:B------:R-:W-:Y:S05]  /*7a90*/  BRA `(.L_x_156) ;  /* 0xffffffb000d07947 */ /* 0x000fea000383ffff */
.L_x_56:
[----:B------:R-:W-:-:S07]  /*7aa0*/  MOV R0, UR5 ;  /* 0x0000000500007c02 */ /* 0x000fce0008000f00 */
.L_x_157:
[----:B-1----:R1:W2:Y:S02]  /*7ab0*/  SYNCS.PHASECHK.TRANS64.TRYWAIT P0, [R0+URZ+0x120], R2 ;  /* 0x00012002000075a7 */ /* 0x0022a400080011ff */
[----:B--2---:R-:W-:Y:S05]  /*7ac0*/  @!P0 NANOSLEEP.SYNCS 0x989680 ;  /* 0x009896800000895d */ /* 0x004fea0003900000 */
[----:B------:R-:W2:Y:S02]  /*7ad0*/  @!P0 SYNCS.PHASECHK.TRANS64 P0, [R0+URZ+0x120], R2 ;  /* 0x00012002000085a7 */ /* 0x000ea400080010ff */
[----:B--2---:R-:W-:Y:S05]  /*7ae0*/  @!P0 BRA `(.L_x_157) ;  /* 0xfffffffc00f08947 */ /* 0x004fea000383ffff */
[----:B------:R-:W-:Y:S05]  /*7af0*/  BRA `(.L_x_55) ;  /* 0xffffffb400247947 */ /* 0x000fea000383ffff */
.L_x_63:
[----:B-1----:R1:W2:Y:S02]  /*7b00*/  SYNCS.PHASECHK.TRANS64.TRYWAIT P1, [R0+URZ+0x110], R2 ;  /* 0x00011002000075a7 */ /* 0x0022a400080211ff */
[----:B--2---:R-:W-:Y:S05]  /*7b10*/  @!P1 NANOSLEEP.SYNCS 0x989680 ;  /* 0x009896800000995d */ /* 0x004fea0003900000 */
[----:B------:R-:W2:Y:S02]  /*7b20*/  @!P1 SYNCS.PHASECHK.TRANS64 P1, [R0+URZ+0x110], R2 ;  /* 0x00011002000095a7 */ /* 0x000ea400080210ff */
[----:B--2---:R-:W-:Y:S05]  /*7b30*/  @!P1 BRA `(.L_x_63) ;  /* 0xfffffffc00f09947 */ /* 0x004fea000383ffff */
[----:B------:R-:W-:Y:S05]  /*7b40*/  BRA `(.L_x_158) ;  /* 0xffffffb800947947 */ /* 0x000fea000383ffff */
.L_x_64:
[----:B------:R-:W-:-:S07]  /*7b50*/  MOV R2, UR7 ;  /* 0x0000000700027c02 */ /* 0x000fce0008000f00 */
.L_x_159:
[----:B-1----:R1:W2:Y:S02]  /*7b60*/  SYNCS.PHASECHK.TRANS64.TRYWAIT P0, [R2+URZ+0x150], R0 ;  /* 0x00015000020075a7 */ /* 0x0022a400080011ff */
[----:B--2---:R-:W-:Y:S05]  /*7b70*/  @!P0 NANOSLEEP.SYNCS 0x989680 ;  /* 0x009896800000895d */ /* 0x004fea0003900000 */
[----:B------:R-:W2:Y:S02]  /*7b80*/  @!P0 SYNCS.PHASECHK.TRANS64 P0, [R2+URZ+0x150], R0 ;  /* 0x00015000020085a7 */ /* 0x000ea400080010ff */
[----:B--2---:R-:W-:Y:S05]  /*7b90*/  @!P0 BRA `(.L_x_159) ;  /* 0xfffffffc00f08947 */ /* 0x004fea000383ffff */
[----:B------:R-:W-:Y:S05]  /*7ba0*/  BRA `(.L_x_160) ;  /* 0xffffffb800e47947 */ /* 0x000fea000383ffff */
.L_x_67:
[----:B------:R-:W-:Y:S07]  /*7bb0*/  MOV R0, UR6 ;  /* 0x0000000600007c02 */ /* 0x000fee0008000f00 */
.L_x_161:
[----:B-1----:R1:W2:Y:S02]  /*7bc0*/  SYNCS.PHASECHK.TRANS64.TRYWAIT P0, [R0+URZ], R2 ;  /* 0x00000002000075a7 */ /* 0x0022a400080011ff */
[----:B--2---:R-:W-:Y:S05]  /*7bd0*/  @!P0 NANOSLEEP.SYNCS 0x989680 ;  /* 0x009896800000895d */ /* 0x004fea0003900000 */
[----:B------:R-:W2:Y:S02]  /*7be0*/  @!P0 SYNCS.PHASECHK.TRANS64 P0, [R0+URZ], R2 ;  /* 0x00000002000085a7 */ /* 0x000ea400080010ff */
[----:B--2---:R-:W-:Y:S05]  /*7bf0*/  @!P0 BRA `(.L_x_161) ;  /* 0xfffffffc00f08947 */ /* 0x004fea000383ffff */
[----:B------:R-:W-:Y:S05]  /*7c00*/  BRA `(.L_x_66) ;  /* 0xffffffbc00007947 */ /* 0x000fea000383ffff */
.L_x_70:
[----:B------:R-:W-:-:S07]  /*7c10*/  MOV R0, UR6 ;  /* 0x0000000600007c02 */ /* 0x000fce0008000f00 */
.L_x_162:
[----:B--2---:R2:W4:Y:S02]  /*7c20*/  SYNCS.PHASECHK.TRANS64.TRYWAIT P0, [R0+URZ], R2 ;  /* 0x00000002000075a7 */ /* 0x00452400080011ff */
[----:B----4-:R-:W-:Y:S05]  /*7c30*/  @!P0 NANOSLEEP.SYNCS 0x989680 ;  /* 0x009896800000895d */ /* 0x010fea0003900000 */
[----:B------:R-:W4:Y:S02]  /*7c40*/  @!P0 SYNCS.PHASECHK.TRANS64 P0, [R0+URZ], R2 ;  /* 0x00000002000085a7 */ /* 0x000f2400080010ff */
[----:B----4-:R-:W-:Y:S05]  /*7c50*/  @!P0 BRA `(.L_x_162) ;  /* 0xfffffffc00f08947 */ /* 0x010fea000383ffff */
[----:B------:R-:W-:Y:S05]  /*7c60*/  BRA `(.L_x_163) ;  /* 0xffffffbc00dc7947 */ /* 0x000fea000383ffff */
.L_x_71:
[----:B------:R-:W-:-:S07]  /*7c70*/  MOV R0, UR6 ;  /* 0x0000000600007c02 */ /* 0x000fce0008000f00 */
.L_x_164:
[----:B-1----:R1:W2:Y:S02]  /*7c80*/  SYNCS.PHASECHK.TRANS64.TRYWAIT P0, [R0+URZ], R3 ;  /* 0x00000003000075a7 */ /* 0x0022a400080011ff */
[----:B--2---:R-:W-:Y:S05]  /*7c90*/  @!P0 NANOSLEEP.SYNCS 0x989680 ;  /* 0x009896800000895d */ /* 0x004fea0003900000 */
[----:B------:R-:W2:Y:S02]  /*7ca0*/  @!P0 SYNCS.PHASECHK.TRANS64 P0, [R0+URZ], R3 ;  /* 0x00000003000085a7 */ /* 0x000ea400080010ff */
[----:B--2---:R-:W-:Y:S05]  /*7cb0*/  @!P0 BRA `(.L_x_164) ;  /* 0xfffffffc00f08947 */ /* 0x004fea000383ffff */
[----:B------:R-:W-:Y:S05]  /*7cc0*/  BRA `(.L_x_165) ;  /* 0xffffffbc00e87947 */ /* 0x000fea000383ffff */
.L_x_72:
[----:B------:R-:W-:-:S07]  /*7cd0*/  MOV R0, UR6 ;  /* 0x0000000600007c02 */ /* 0x000fce0008000f00 */
.L_x_166:
[----:B-1----:R1:W2:Y:S02]  /*7ce0*/  SYNCS.PHASECHK.TRANS64.TRYWAIT P0, [R0+URZ], R3 ;  /* 0x00000003000075a7 */ /* 0x0022a400080011ff */
[----:B--2---:R-:W-:Y:S05]  /*7cf0*/  @!P0 NANOSLEEP.SYNCS 0x989680 ;  /* 0x009896800000895d */ /* 0x004fea0003900000 */
[----:B------:R-:W2:Y:S02]  /*7d00*/  @!P0 SYNCS.PHASECHK.TRANS64 P0, [R0+URZ], R3 ;  /* 0x00000003000085a7 */ /* 0x000ea400080010ff */
[----:B--2---:R-:W-:Y:S05]  /*7d10*/  @!P0 BRA `(.L_x_166) ;  /* 0xfffffffc00f08947 */ /* 0x004fea000383ffff */
[----:B------:R-:W-:Y:S05]  /*7d20*/  BRA `(.L_x_167) ;  /* 0xffffffbc00f47947 */ /* 0x000fea000383ffff */
.L_x_73:
[----:B-1----:R-:W-:-:S07]  /*7d30*/  MOV R0, UR7 ;  /* 0x0000000700007c02 */ /* 0x002fce0008000f00 */
.L_x_168:
[----:B-1----:R1:W2:Y:S02]  /*7d40*/  SYNCS.PHASECHK.TRANS64.TRYWAIT P0, [R0+URZ], R2 ;  /* 0x00000002000075a7 */ /* 0x0022a400080011ff */
[----:B--2---:R-:W-:Y:S05]  /*7d50*/  @!P0 NANOSLEEP.SYNCS 0x989680 ;  /* 0x009896800000895d */ /* 0x004fea0003900000 */
[----:B------:R-:W2:Y:S02]  /*7d60*/  @!P0 SYNCS.PHASECHK.TRANS64 P0, [R0+URZ], R2 ;  /* 0x00000002000085a7 */ /* 0x000ea400080010ff */
[----:B--2---:R-:W-:Y:S05]  /*7d70*/  @!P0 BRA `(.L_x_168) ;  /* 0xfffffffc00f08947 */ /* 0x004fea000383ffff */
[----:B------:R-:W-:Y:S05]  /*7d80*/  BRA `(.L_x_169) ;  /* 0xffffffc000007947 */ /* 0x000fea000383ffff */
.L_x_78:
[----:B--2---:R2:W3:Y:S02]  /*7d90*/  SYNCS.PHASECHK.TRANS64.TRYWAIT P0, [R0+URZ+0x110], R2 ;  /* 0x00011002000075a7 */ /* 0x0044e400080011ff */
[----:B---3--:R-:W-:Y:S05]  /*7da0*/  @!P0 NANOSLEEP.SYNCS 0x989680 ;  /* 0x009896800000895d */ /* 0x008fea0003900000 */
[----:B------:R-:W3:Y:S02]  /*7db0*/  @!P0 SYNCS.PHASECHK.TRANS64 P0, [R0+URZ+0x110], R2 ;  /* 0x00011002000085a7 */ /* 0x000ee400080010ff */
[----:B---3--:R-:W-:Y:S05]  /*7dc0*/  @!P0 BRA `(.L_x_78) ;  /* 0xfffffffc00f08947 */ /* 0x008fea000383ffff */
[----:B------:R-:W-:Y:S05]  /*7dd0*/  BRA `(.L_x_170) ;  /* 0xffffffc000f87947 */ /* 0x000fea000383ffff */
.L_x_81:
[----:B------:R-:W-:Y:S07]  /*7de0*/  MOV R0, UR7 ;  /* 0x0000000700007c02 */ /* 0x000fee0008000f00 */
.L_x_171:
[----:B--2---:R2:W3:Y:S02]  /*7df0*/  SYNCS.PHASECHK.TRANS64.TRYWAIT P0, [R0+URZ+0x108], R2 ;  /* 0x00010802000075a7 */ /* 0x0044e400080011ff */
[----:B---3--:R-:W-:Y:S05]  /*7e00*/  @!P0 NANOSLEEP.SYNCS 0x989680 ;  /* 0x009896800000895d */ /* 0x008fea0003900000 */
[----:B------:R-:W3:Y:S02]  /*7e10*/  @!P0 SYNCS.PHASECHK.TRANS64 P0, [R0+URZ+0x108], R2 ;  /* 0x00010802000085a7 */ /* 0x000ee400080010ff */
[----:B---3--:R-:W-:Y:S05]  /*7e20*/  @!P0 BRA `(.L_x_171) ;  /* 0xfffffffc00f08947 */ /* 0x008fea000383ffff */
[----:B------:R-:W-:Y:S05]  /*7e30*/  BRA `(.L_x_80) ;  /* 0xffffffc400d87947 */ /* 0x000fea000383ffff */
.L_x_84:
[----:B------:R-:W-:Y:S07]  /*7e40*/  MOV R0, UR15 ;  /* 0x0000000f00007c02 */ /* 0x000fee0008000f00 */
.L_x_172:
[----:B-1----:R1:W2:Y:S02]  /*7e50*/  SYNCS.PHASECHK.TRANS64.TRYWAIT P0, [R0+URZ+0xe8], R9 ;  /* 0x0000e809000075a7 */ /* 0x0022a400080011ff */
[----:B--2---:R-:W-:Y:S05]  /*7e60*/  @!P0 NANOSLEEP.SYNCS 0x989680 ;  /* 0x009896800000895d */ /* 0x004fea0003900000 */
[----:B------:R-:W2:Y:S02]  /*7e70*/  @!P0 SYNCS.PHASECHK.TRANS64 P0, [R0+URZ+0xe8], R9 ;  /* 0x0000e809000085a7 */ /* 0x000ea400080010ff */
[----:B--2---:R-:W-:Y:S05]  /*7e80*/  @!P0 BRA `(.L_x_172) ;  /* 0xfffffffc00f08947 */ /* 0x004fea000383ffff */
[----:B------:R-:W-:Y:S05]  /*7e90*/  BRA `(.L_x_173) ;  /* 0xffffffc800507947 */ /* 0x000fea000383ffff */
.L_x_85:
[----:B------:R-:W-:Y:S07]  /*7ea0*/  MOV R0, UR13 ;  /* 0x0000000d00007c02 */ /* 0x000fee0008000f00 */
.L_x_174:
[----:B-1----:R1:W2:Y:S02]  /*7eb0*/  SYNCS.PHASECHK.TRANS64.TRYWAIT P0, [R0+URZ+0xe8], R20 ;  /* 0x0000e814000075a7 */ /* 0x0022a400080011ff */
[----:B--2---:R-:W-:Y:S05]  /*7ec0*/  @!P0 NANOSLEEP.SYNCS 0x989680 ;  /* 0x009896800000895d */ /* 0x004fea0003900000 */
[----:B------:R-:W2:Y:S02]  /*7ed0*/  @!P0 SYNCS.PHASECHK.TRANS64 P0, [R0+URZ+0xe8], R20 ;  /* 0x0000e814000085a7 */ /* 0x000ea400080010ff */
[----:B--2---:R-:W-:Y:S05]  /*7ee0*/  @!P0 BRA `(.L_x_174) ;  /* 0xfffffffc00f08947 */ /* 0x004fea000383ffff */
[----:B------:R-:W-:Y:S05]  /*7ef0*/  BRA `(.L_x_175) ;  /* 0xffffffc800f07947 */ /* 0x000fea000383ffff */
.L_x_87:
[----:B------:R-:W-:-:S07]  /*7f00*/  MOV R0, UR4 ;  /* 0x0000000400007c02 */ /* 0x000fce0008000f00 */
.L_x_176:
[----:B-1----:R1:W3:Y:S02]  /*7f10*/  SYNCS.PHASECHK.TRANS64.TRYWAIT P0, [R0+URZ], R2 ;  /* 0x00000002000075a7 */ /* 0x0022e400080011ff */
[----:B---3--:R-:W-:Y:S05]  /*7f20*/  @!P0 NANOSLEEP.SYNCS 0x989680 ;  /* 0x009896800000895d */ /* 0x008fea0003900000 */
[----:B------:R-:W3:Y:S02]  /*7f30*/  @!P0 SYNCS.PHASECHK.TRANS64 P0, [R0+URZ], R2 ;  /* 0x00000002000085a7 */ /* 0x000ee400080010ff */
[----:B---3--:R-:W-:Y:S05]  /*7f40*/  @!P0 BRA `(.L_x_176) ;  /* 0xfffffffc00f08947 */ /* 0x008fea000383ffff */
[----:B------:R-:W-:Y:S05]  /*7f50*/  BRA `(.L_x_177) ;  /* 0xffffffcc007c7947 */ /* 0x000fea000383ffff */
.L_x_88:
[----:B------:R-:W-:-:S07]  /*7f60*/  MOV R0, UR4 ;  /* 0x0000000400007c02 */ /* 0x000fce0008000f00 */
.L_x_178:
[----:B-1----:R1:W3:Y:S02]  /*7f70*/  SYNCS.PHASECHK.TRANS64.TRYWAIT P0, [R0+URZ], R2 ;  /* 0x00000002000075a7 */ /* 0x0022e400080011ff */
[----:B---3--:R-:W-:Y:S05]  /*7f80*/  @!P0 NANOSLEEP.SYNCS 0x989680 ;  /* 0x009896800000895d */ /* 0x008fea0003900000 */
[----:B------:R-:W3:Y:S02]  /*7f90*/  @!P0 SYNCS.PHASECHK.TRANS64 P0, [R0+URZ], R2 ;  /* 0x00000002000085a7 */ /* 0x000ee400080010ff */
[----:B---3--:R-:W-:Y:S05]  /*7fa0*/  @!P0 BRA `(.L_x_178) ;  /* 0xfffffffc00f08947 */ /* 0x008fea000383ffff */
[----:B------:R-:W-:Y:S05]  /*7fb0*/  BRA `(.L_x_179) ;  /* 0xffffffcc00887947 */ /* 0x000fea000383ffff */
.L_x_90:
[----:B--2---:R2:W4:Y:S02]  /*7fc0*/  SYNCS.PHASECHK.TRANS64.TRYWAIT P0, [R0+URZ+0x110], R2 ;  /* 0x00011002000075a7 */ /* 0x00452400080011ff */
[----:B----4-:R-:W-:Y:S05]  /*7fd0*/  @!P0 NANOSLEEP.SYNCS 0x989680 ;  /* 0x009896800000895d */ /* 0x010fea0003900000 */
[----:B------:R-:W4:Y:S02]  /*7fe0*/  @!P0 SYNCS.PHASECHK.TRANS64 P0, [R0+URZ+0x110], R2 ;  /* 0x00011002000085a7 */ /* 0x000f2400080010ff */
[----:B----4-:R-:W-:Y:S05]  /*7ff0*/  @!P0 BRA `(.L_x_90) ;  /* 0xfffffffc00f08947 */ /* 0x010fea000383ffff */
[----:B------:R-:W-:Y:S05]  /*8000*/  BRA `(.L_x_180) ;  /* 0xffffffd000787947 */ /* 0x000fea000383ffff */
.L_x_100:
[----:B-1----:R1:W3:Y:S02]  /*8010*/  SYNCS.PHASECHK.TRANS64.TRYWAIT P1, [R2+URZ+0xd0], R4 ;  /* 0x0000d004020075a7 */ /* 0x0022e400080211ff */
[----:B---3--:R-:W-:Y:S05]  /*8020*/  @!P1 NANOSLEEP.SYNCS 0x989680 ;  /* 0x009896800000995d */ /* 0x008fea0003900000 */
[----:B------:R-:W3:Y:S02]  /*8030*/  @!P1 SYNCS.PHASECHK.TRANS64 P1, [R2+URZ+0xd0], R4 ;  /* 0x0000d004020095a7 */ /* 0x000ee400080210ff */
[----:B---3--:R-:W-:Y:S05]  /*8040*/  @!P1 BRA `(.L_x_100) ;  /* 0xfffffffc00f09947 */ /* 0x008fea000383ffff */
[----:B------:R-:W-:Y:S05]  /*8050*/  BRA `(.L_x_99) ;  /* 0xffffffdc00787947 */ /* 0x000fea000383ffff */
.L_x_102:
[----:B-1----:R1:W2:Y:S02]  /*8060*/  SYNCS.PHASECHK.TRANS64.TRYWAIT P0, [R44+URZ+0x130], R3 ;  /* 0x000130032c0075a7 */ /* 0x0022a400080011ff */
[----:B--2---:R-:W-:Y:S05]  /*8070*/  @!P0 NANOSLEEP.SYNCS 0x989680 ;  /* 0x009896800000895d */ /* 0x004fea0003900000 */
[----:B------:R-:W2:Y:S02]  /*8080*/  @!P0 SYNCS.PHASECHK.TRANS64 P0, [R44+URZ+0x130], R3 ;  /* 0x000130032c0085a7 */ /* 0x000ea400080010ff */
[----:B--2---:R-:W-:Y:S05]  /*8090*/  @!P0 BRA `(.L_x_102) ;  /* 0xfffffffc00f08947 */ /* 0x004fea000383ffff */
[----:B------:R-:W-:Y:S05]  /*80a0*/  BRA `(.L_x_101) ;  /* 0xffffffdc00c87947 */ /* 0x000fea000383ffff */
.L_x_113:
[----:B-1----:R1:W2:Y:S02]  /*80b0*/  SYNCS.PHASECHK.TRANS64.TRYWAIT P0, [R2+URZ+0xd0], R45 ;  /* 0x0000d02d020075a7 */ /* 0x0022a400080011ff */
[----:B--2---:R-:W-:Y:S05]  /*80c0*/  @!P0 NANOSLEEP.SYNCS 0x989680 ;  /* 0x009896800000895d */ /* 0x004fea0003900000 */
[----:B------:R-:W2:Y:S02]  /*80d0*/  @!P0 SYNCS.PHASECHK.TRANS64 P0, [R2+URZ+0xd0], R45 ;  /* 0x0000d02d020085a7 */ /* 0x000ea400080010ff */
[----:B--2---:R-:W-:Y:S05]  /*80e0*/  @!P0 BRA `(.L_x_113) ;  /* 0xfffffffc00f08947 */ /* 0x004fea000383ffff */
[----:B------:R-:W-:Y:S05]  /*80f0*/  BRA `(.L_x_112) ;  /* 0xffffffe400d87947 */ /* 0x000fea000383ffff */
        .weak           $__internal_0_$__cuda_sm10x_tcgen05_guardrail_trap_col_being_dealloced_not_returned_by_alloc
        .type           $__internal_0_$__cuda_sm10x_tcgen05_guardrail_trap_col_being_dealloced_not_returned_by_alloc,@function
        .size           $__internal_0_$__cuda_sm10x_tcgen05_guardrail_trap_col_being_dealloced_not_returned_by_alloc,($__internal_1_$__cuda_sm10x_tcgen05_guardrail_trap_phase_invalid_during_alloc - $__internal_0_$__cuda_sm10x_tcgen05_guardrail_trap_col_being_dealloced_not_returned_by_alloc)
$__internal_0_$__cuda_sm10x_tcgen05_guardrail_trap_col_being_dealloced_not_returned_by_alloc:
[----:B------:R-:W-:Y:S05]  /*8100*/  BPT.TRAP 0x1 ;  /* 0x000000040000795c */ /* 0x000fea0000300000 */
[----:B------:R-:W-:-:S04]  /*8110*/  HFMA2 R3, -RZ, RZ, 0, 0 ;  /* 0x00000000ff037431 */ /* 0x000fc800000001ff */
[----:B------:R-:W-:Y:S05]  /*8120*/  RET.REL.NODEC R2 `(_ZN7cutlass13device_kernelINS_4gemm6kernel13GemmUniversalIN4cute5tupleIJiiiiEEENS1_10collective13CollectiveMmaINS1_35MainloopSm100TmaUmmaWarpSpecializedILi13ELi2ELi4ENS5_IJNS4_1CILi1EEESB_SB_EEEEENS5_IJNSA_ILi64EEESE_SE_EEENS_10bfloat16_tENS5_IJlSB_lEEESG_SH_NS4_8TiledMMAINS4_8MMA_AtomIJNS4_20SM100_MMA_F16BF16_SSISG_SG_fLi64ELi64ELNS4_4UMMA5MajorE0ELSM_0ELNSL_7ScaleInE0ELSN_0EEEEEENS4_6LayoutISC_NS5_IJNSA_ILi0EEESR_SR_EEEEENS5_IJNS4_10UnderscoreESU_SU_EEEEENS4_13SM90_TMA_LOADENS4_14ComposedLayoutINS4_7SwizzleILi3ELi4ELi3EEENS4_18smem_ptr_flag_bitsILi16EEENSQ_INS5_IJNSA_ILi8EEESE_EEENS5_IJSE_SB_EEEEEEEvNS4_8identityESX_S17_vS18_EENS_8epilogue10collective18CollectiveEpilogueINS1A_23Sm100TmaWarpSpecializedILi3ELi2ELi16ELb1ELb0EEEJSF_NS5_IJNSQ_ISE_SB_EENSQ_INSA_ILi32EEESB_EEEEESG_SH_SG_SH_NS1A_6fusion15FusionCallbacksIS1E_NS1J_17LinearCombinationISG_fSG_fLNS_15FloatRoundStyleE2EEESF_S1I_JEEENS4_5SM1004TMEM4LOAD26SM100_TMEM_LOAD_16dp256b4xESX_NSY_INSZ_ILi2ELi4ELi3EEES12_NSQ_INS5_IJS13_S1G_EEENS5_IJS1G_SB_EEEEEEENS4_17SM75_U32x4_LDSM_NENS4_14SM90_TMA_STOREES1X_NS4_17SM90_U32x4_STSM_NENS4_39AutoVectorizingCopyWithAssumedAlignmentILi128EEEEEEvvEEEEvNT_6ParamsE) ;  /* 0xffffff7c02b47950 */ /* 0x000fea0003c3ffff */
        .weak           $__internal_1_$__cuda_sm10x_tcgen05_guardrail_trap_phase_invalid_during_alloc
        .type           $__internal_1_$__cuda_sm10x_tcgen05_guardrail_trap_phase_invalid_during_alloc,@function
        .size           $__internal_1_$__cuda_sm10x_tcgen05_guardrail_trap_phase_invalid_during_alloc,($__internal_2_$__cuda_sm10x_tcgen05_guardrail_trap_unallocated_columns_being_dealloced - $__internal_1_$__cuda_sm10x_tcgen05_guardrail_trap_phase_invalid_during_alloc)
$__internal_1_$__cuda_sm10x_tcgen05_guardrail_trap_phase_invalid_during_alloc:
[----:B------:R-:W-:Y:S05]  /*8130*/  BPT.TRAP 0x1 ;  /* 0x000000040000795c */ /* 0x000fea0000300000 */
[----:B------:R-:W-:-:S04]  /*8140*/  MOV R3, 0x0 ;  /* 0x0000000000037802 */ /* 0x000fc80000000f00 */
[----:B------:R-:W-:Y:S05]  /*8150*/  RET.REL.NODEC R2 `(_ZN7cutlass13device_kernelINS_4gemm6kernel13GemmUniversalIN4cute5tupleIJiiiiEEENS1_10collective13CollectiveMmaINS1_35MainloopSm100TmaUmmaWarpSpecializedILi13ELi2ELi4ENS5_IJNS4_1CILi1EEESB_SB_EEEEENS5_IJNSA_ILi64EEESE_SE_EEENS_10bfloat16_tENS5_IJlSB_lEEESG_SH_NS4_8TiledMMAINS4_8MMA_AtomIJNS4_20SM100_MMA_F16BF16_SSISG_SG_fLi64ELi64ELNS4_4UMMA5MajorE0ELSM_0ELNSL_7ScaleInE0ELSN_0EEEEEENS4_6LayoutISC_NS5_IJNSA_ILi0EEESR_SR_EEEEENS5_IJNS4_10UnderscoreESU_SU_EEEEENS4_13SM90_TMA_LOADENS4_14ComposedLayoutINS4_7SwizzleILi3ELi4ELi3EEENS4_18smem_ptr_flag_bitsILi16EEENSQ_INS5_IJNSA_ILi8EEESE_EEENS5_IJSE_SB_EEEEEEEvNS4_8identityESX_S17_vS18_EENS_8epilogue10collective18CollectiveEpilogueINS1A_23Sm100TmaWarpSpecializedILi3ELi2ELi16ELb1ELb0EEEJSF_NS5_IJNSQ_ISE_SB_EENSQ_INSA_ILi32EEESB_EEEEESG_SH_SG_SH_NS1A_6fusion15FusionCallbacksIS1E_NS1J_17LinearCombinationISG_fSG_fLNS_15FloatRoundStyleE2EEESF_S1I_JEEENS4_5SM1004TMEM4LOAD26SM100_TMEM_LOAD_16dp256b4xESX_NSY_INSZ_ILi2ELi4ELi3EEES12_NSQ_INS5_IJS13_S1G_EEENS5_IJS1G_SB_EEEEEEENS4_17SM75_U32x4_LDSM_NENS4_14SM90_TMA_STOREES1X_NS4_17SM90_U32x4_STSM_NENS4_39AutoVectorizingCopyWithAssumedAlignmentILi128EEEEEEvvEEEEvNT_6ParamsE) ;  /* 0xffffff7c02a87950 */ /* 0x000fea0003c3ffff */
        .weak           $__internal_2_$__cuda_sm10x_tcgen05_guardrail_trap_unallocated_columns_being_dealloced
        .type           $__internal_2_$__cuda_sm10x_tcgen05_guardrail_trap_unallocated_columns_being_dealloced,@function
        .size           $__internal_2_$__cuda_sm10x_tcgen05_guardrail_trap_unallocated_columns_being_dealloced,(.L_x_182 - $__internal_2_$__cuda_sm10x_tcgen05_guardrail_trap_unallocated_columns_being_dealloced)
$__internal_2_$__cuda_sm10x_tcgen05_guardrail_trap_unallocated_columns_being_dealloced:
[----:B------:R-:W-:Y:S05]  /*8160*/  BPT.TRAP 0x1 ;  /* 0x000000040000795c */ /* 0x000fea0000300000 */
[----:B------:R-:W-:-:S04]  /*8170*/  HFMA2 R3, -RZ, RZ, 0, 0 ;  /* 0x00000000ff037431 */ /* 0x000fc800000001ff */
[----:B------:R-:W-:Y:S05]  /*8180*/  RET.REL.NODEC R2 `(_ZN7cutlass13device_kernelINS_4gemm6kernel13GemmUniversalIN4cute5tupleIJiiiiEEENS1_10collective13CollectiveMmaINS1_35MainloopSm100TmaUmmaWarpSpecializedILi13ELi2ELi4ENS5_IJNS4_1CILi1EEESB_SB_EEEEENS5_IJNSA_ILi64EEESE_SE_EEENS_10bfloat16_tENS5_IJlSB_lEEESG_SH_NS4_8TiledMMAINS4_8MMA_AtomIJNS4_20SM100_MMA_F16BF16_SSISG_SG_fLi64ELi64ELNS4_4UMMA5MajorE0ELSM_0ELNSL_7ScaleInE0ELSN_0EEEEEENS4_6LayoutISC_NS5_IJNSA_ILi0EEESR_SR_EEEEENS5_IJNS4_10UnderscoreESU_SU_EEEEENS4_13SM90_TMA_LOADENS4_14ComposedLayoutINS4_7SwizzleILi3ELi4ELi3EEENS4_18smem_ptr_flag_bitsILi16EEENSQ_INS5_IJNSA_ILi8EEESE_EEENS5_IJSE_SB_EEEEEEEvNS4_8identityESX_S17_vS18_EENS_8epilogue10collective18CollectiveEpilogueINS1A_23Sm100TmaWarpSpecializedILi3ELi2ELi16ELb1ELb0EEEJSF_NS5_IJNSQ_ISE_SB_EENSQ_INSA_ILi32EEESB_EEEEESG_SH_SG_SH_NS1A_6fusion15FusionCallbacksIS1E_NS1J_17LinearCombinationISG_fSG_fLNS_15FloatRoundStyleE2EEESF_S1I_JEEENS4_5SM1004TMEM4LOAD26SM100_TMEM_LOAD_16dp256b4xESX_NSY_INSZ_ILi2ELi4ELi3EEES12_NSQ_INS5_IJS13_S1G_EEENS5_IJS1G_SB_EEEEEEENS4_17SM75_U32x4_LDSM_NENS4_14SM90_TMA_STOREES1X_NS4_17SM90_U32x4_STSM_NENS4_39AutoVectorizingCopyWithAssumedAlignmentILi128EEEEEEvvEEEEvNT_6ParamsE) ;  /* 0xffffff7c029c7950 */ /* 0x000fea0003c3ffff */
.L_x_181:
[----:B------:R-:W-:-:S00]  /*8190*/  BRA `(.L_x_181) ;  /* 0xfffffffc00fc7947 */ /* 0x000fc0000383ffff */
[----:B------:R-:W-:-:S00]  /*81a0*/  NOP ;  /* 0x0000000000007918 */ /* 0x000fc00000000000 */
        /* <DEDUP_REMOVED lines=13> */
.L_x_182:


//--------------------- .nv.global.init           --------------------------
	.section	.nv.global.init,"aw",@progbits
.nv.global.init:
	.type		$str$27,@object
	.size		$str$27,($str$28 - $str$27)
$str$27:
        /*0000*/ 	.byte	0x28, 0x61, 0x64, 0x64, 0x72, 0x65, 0x73, 0x73, 0x20, 0x26, 0x20, 0x6d, 0x61, 0x73, 0x6b, 0x29
        /*0010*/ 	.byte	0x20, 0x3d, 0x3d, 0x20, 0x30, 0x00
	.type		$str$28,@object
	.size		$str$28,($str$26 - $str$28)
$str$28:
        /*0016*/ 	.byte	0x2f, 0x74, 0x6d, 0x70, 0x2f, 0x63, 0x75, 0x74, 0x6c, 0x61, 0x73, 0x73, 0x5f, 0x73, 0x77, 0x65
        /*0026*/ 	.byte	0x65, 0x70, 0x5f, 0x73, 0x72, 0x63, 0x2f, 0x69, 0x6e, 0x63, 0x6c, 0x75, 0x64, 0x65, 0x2f, 0x63
        /*0036*/ 	.byte	0x75, 0x74, 0x65, 0x2f, 0x70, 0x6f, 0x69, 0x6e, 0x74, 0x65, 0x72, 0x5f, 0x66, 0x6c, 0x61, 0x67
        /*0046*/ 	.byte	0x67, 0x65, 0x64, 0x2e, 0x68, 0x70, 0x70, 0x00
	.type		$str$26,@object
	.size		$str$26,($str$25 - $str$26)
$str$26:
        /*004e*/ 	.byte	0x2f, 0x74, 0x6d, 0x70, 0x2f, 0x63, 0x75, 0x74, 0x6c, 0x61, 0x73, 0x73, 0x5f, 0x73, 0x77, 0x65
        /*005e*/ 	.byte	0x65, 0x70, 0x5f, 0x73, 0x72, 0x63, 0x2f, 0x69, 0x6e, 0x63, 0x6c, 0x75, 0x64, 0x65, 0x2f, 0x63
        /*006e*/ 	.byte	0x75, 0x74, 0x65, 0x2f, 0x61, 0x74, 0x6f, 0x6d, 0x2f, 0x63, 0x6f, 0x70, 0x79, 0x5f, 0x74, 0x72
        /*007e*/ 	.byte	0x61, 0x69, 0x74, 0x73, 0x5f, 0x73, 0x6d, 0x31, 0x30, 0x30, 0x2e, 0x68, 0x70, 0x70, 0x00
	.type		$str$25,@object
	.size		$str$25,(__unnamed_1 - $str$25)
$str$25:
        /*008d*/ 	.byte	0x28, 0x28, 0x75, 0x69, 0x6e, 0x74, 0x33, 0x32, 0x5f, 0x74, 0x28, 0x74, 0x68, 0x72, 0x65, 0x61
        /*009d*/ 	.byte	0x64, 0x49, 0x64, 0x78, 0x2e, 0x78, 0x29, 0x20, 0x2f, 0x20, 0x33, 0x32, 0x29, 0x20, 0x25, 0x20
        /*00ad*/ 	.byte	0x34, 0x29, 0x20, 0x3d, 0x3d, 0x20, 0x28, 0x28, 0x28, 0x74, 0x6d, 0x65, 0x6d, 0x5f, 0x61, 0x64
        /*00bd*/ 	.byte	0x64, 0x72, 0x20, 0x3e, 0x3e, 0x20, 0x31, 0x36, 0x29, 0x20, 0x2f, 0x20, 0x33, 0x32, 0x29, 0x20
        /*00cd*/ 	.byte	0x25, 0x20, 0x34, 0x29, 0x00
	.type		__unnamed_1,@object
	.size		__unnamed_1,(__unnamed_2 - __unnamed_1)
__unnamed_1:
        /*00d2*/ 	.byte	0x61, 0x75, 0x74, 0x6f, 0x20, 0x63, 0x75, 0x74, 0x65, 0x3a, 0x3a, 0x61, 0x73, 0x5f, 0x70, 0x6f
        /* <DEDUP_REMOVED lines=24> */
        /*0262*/ 	.byte	0x30, 0x34, 0x38, 0x3e, 0x3e, 0x3e, 0x3e, 0x5d, 0x00
	.type		__unnamed_2,@object
	.size		__unnamed_2,(.L_2 - __unnamed_2)
__unnamed_2:
        /* <DEDUP_REMOVED lines=45> */
        /*053b*/ 	.byte	0x3e, 0x3e, 0x3e, 0x5d, 0x00
.L_2:


//--------------------- .nv.shared._ZN7cutlass13device_kernelINS_4gemm6kernel13GemmUniversalIN4cute5tupleIJiiiiEEENS1_10collective13CollectiveMmaINS1_35MainloopSm100TmaUmmaWarpSpecializedILi13ELi2ELi4ENS5_IJNS4_1CILi1EEESB_SB_EEEEENS5_IJNSA_ILi64EEESE_SE_EEENS_10bfloat16_tENS5_IJlSB_lEEESG_SH_NS4_8TiledMMAINS4_8MMA_AtomIJNS4_20SM100_MMA_F16BF16_SSISG_SG_fLi64ELi64ELNS4_4UMMA5MajorE0ELSM_0ELNSL_7ScaleInE0ELSN_0EEEEEENS4_6LayoutISC_NS5_IJNSA_ILi0EEESR_SR_EEEEENS5_IJNS4_10UnderscoreESU_SU_EEEEENS4_13SM90_TMA_LOADENS4_14ComposedLayoutINS4_7SwizzleILi3ELi4ELi3EEENS4_18smem_ptr_flag_bitsILi16EEENSQ_INS5_IJNSA_ILi8EEESE_EEENS5_IJSE_SB_EEEEEEEvNS4_8identityESX_S17_vS18_EENS_8epilogue10collective18CollectiveEpilogueINS1A_23Sm100TmaWarpSpecializedILi3ELi2ELi16ELb1ELb0EEEJSF_NS5_IJNSQ_ISE_SB_EENSQ_INSA_ILi32EEESB_EEEEESG_SH_SG_SH_NS1A_6fusion15FusionCallbacksIS1E_NS1J_17LinearCombinationISG_fSG_fLNS_15FloatRoundStyleE2EEESF_S1I_JEEENS4_5SM1004TMEM4LOAD26SM100_TMEM_LOAD_16dp256b4xESX_NSY_INSZ_ILi2ELi4ELi3EEES12_NSQ_INS5_IJS13_S1G_EEENS5_IJS1G_SB_EEEEEEENS4_17SM75_U32x4_LDSM_NENS4_14SM90_TMA_STOREES1X_NS4_17SM90_U32x4_STSM_NENS4_39AutoVectorizingCopyWithAssumedAlignmentILi128EEEEEEvvEEEEvNT_6ParamsE --------------------------
	.section	.nv.shared._ZN7cutlass13device_kernelINS_4gemm6kernel13GemmUniversalIN4cute5tupleIJiiiiEEENS1_10collective13CollectiveMmaINS1_35MainloopSm100TmaUmmaWarpSpecializedILi13ELi2ELi4ENS5_IJNS4_1CILi1EEESB_SB_EEEEENS5_IJNSA_ILi64EEESE_SE_EEENS_10bfloat16_tENS5_IJlSB_lEEESG_SH_NS4_8TiledMMAINS4_8MMA_AtomIJNS4_20SM100_MMA_F16BF16_SSISG_SG_fLi64ELi64ELNS4_4UMMA5MajorE0ELSM_0ELNSL_7ScaleInE0ELSN_0EEEEEENS4_6LayoutISC_NS5_IJNSA_ILi0EEESR_SR_EEEEENS5_IJNS4_10UnderscoreESU_SU_EEEEENS4_13SM90_TMA_LOADENS4_14ComposedLayoutINS4_7SwizzleILi3ELi4ELi3EEENS4_18smem_ptr_flag_bitsILi16EEENSQ_INS5_IJNSA_ILi8EEESE_EEENS5_IJSE_SB_EEEEEEEvNS4_8identityESX_S17_vS18_EENS_8epilogue10collective18CollectiveEpilogueINS1A_23Sm100TmaWarpSpecializedILi3ELi2ELi16ELb1ELb0EEEJSF_NS5_IJNSQ_ISE_SB_EENSQ_INSA_ILi32EEESB_EEEEESG_SH_SG_SH_NS1A_6fusion15FusionCallbacksIS1E_NS1J_17LinearCombinationISG_fSG_fLNS_15FloatRoundStyleE2EEESF_S1I_JEEENS4_5SM1004TMEM4LOAD26SM100_TMEM_LOAD_16dp256b4xESX_NSY_INSZ_ILi2ELi4ELi3EEES12_NSQ_INS5_IJS13_S1G_EEENS5_IJS1G_SB_EEEEEEENS4_17SM75_U32x4_LDSM_NENS4_14SM90_TMA_STOREES1X_NS4_17SM90_U32x4_STSM_NENS4_39AutoVectorizingCopyWithAssumedAlignmentILi128EEEEEEvvEEEEvNT_6ParamsE,"aw",@nobits
	.sectionflags	@""
	.align	16
	.zero		1024


//--------------------- .nv.shared.reserved.0     --------------------------
	.section	.nv.shared.reserved.0,"aw",@nobits
	.weak		__nv_reservedSMEM_offset_0_alias
	.size		__nv_reservedSMEM_offset_0_alias, 0, 64
	.other		__nv_reservedSMEM_offset_0_alias,@"STO_CUDA_RESERVED_SHARED STV_DEFAULT"
__nv_reservedSMEM_offset_0_alias:
	.zero		0
.nv.shared.reserved.0:
	.zero		64
	.weak		__nv_reservedSMEM_tcgen05_partition
	.type		__nv_reservedSMEM_tcgen05_partition,@object
	.size		__nv_reservedSMEM_tcgen05_partition,(.L_0 - __nv_reservedSMEM_tcgen05_partition)
__nv_reservedSMEM_tcgen05_partition:
	.zero		32
.L_0:


//--------------------- .nv.global                --------------------------
	.section	.nv.global,"aw",@nobits
.nv.global:
	.type		_ZN39_INTERNAL_14e98689_4_k_cu_befe6367_60374cute1_E,@object
	.size		_ZN39_INTERNAL_14e98689_4_k_cu_befe6367_60374cute1_E,(_ZN39_INTERNAL_14e98689_4_k_cu_befe6367_60374cuda3std3__45__cpo6cbeginE - _ZN39_INTERNAL_14e98689_4_k_cu_befe6367_60374cute1_E)
_ZN39_INTERNAL_14e98689_4_k_cu_befe6367_60374cute1_E:
	.zero		1
	.type		_ZN39_INTERNAL_14e98689_4_k_cu_befe6367_60374cuda3std3__45__cpo6cbeginE,@object
	.size		_ZN39_INTERNAL_14e98689_4_k_cu_befe6367_60374cuda3std3__45__cpo6cbeginE,(_ZN39_INTERNAL_14e98689_4_k_cu_befe6367_60374cuda3std3__48in_placeE - _ZN39_INTERNAL_14e98689_4_k_cu_befe6367_60374cuda3std3__45__cpo6cbeginE)
_ZN39_INTERNAL_14e98689_4_k_cu_befe6367_60374cuda3std3__45__cpo6cbeginE:
	.zero		1
	.type		_ZN39_INTERNAL_14e98689_4_k_cu_befe6367_60374cuda3std3__48in_placeE,@object
	.size		_ZN39_INTERNAL_14e98689_4_k_cu_befe6367_60374cuda3std3__48in_placeE,(_ZN39_INTERNAL_14e98689_4_k_cu_befe6367_60374cuda3std6ranges3__45__cpo9iter_moveE - _ZN39_INTERNAL_14e98689_4_k_cu_befe6367_60374cuda3std3__48in_placeE)
_ZN39_INTERNAL_14e98689_4_k_cu_befe6367_60374cuda3std3__48in_placeE:
	.zero		1
	.type		_ZN39_INTERNAL_14e98689_4_k_cu_befe6367_60374cuda3std6ranges3__45__cpo9iter_moveE,@object
	.size		_ZN39_INTERNAL_14e98689_4_k_cu_befe6367_60374cuda3std6ranges3__45__cpo9iter_moveE,(_ZN39_INTERNAL_14e98689_4_k_cu_befe6367_60374cuda3std3__45__cpo5beginE - _ZN39_INTERNAL_14e98689_4_k_cu_befe6367_60374cuda3std6ranges3__45__cpo9iter_moveE)
_ZN39_INTERNAL_14e98689_4_k_cu_befe6367_60374cuda3std6ranges3__45__cpo9iter_moveE:
	.zero		1
	.type		_ZN39_INTERNAL_14e98689_4_k_cu_befe6367_60374cuda3std3__45__cpo5beginE,@object
	.size		_ZN39_INTERNAL_14e98689_4_k_cu_befe6367_60374cuda3std3__45__cpo5beginE,(_ZN39_INTERNAL_14e98689_4_k_cu_befe6367_60374cuda3std3__441_GLOBAL__N__14e98689_4_k_cu_befe6367_60376ignoreE - _ZN39_INTERNAL_14e98689_4_k_cu_befe6367_60374cuda3std3__45__cpo5beginE)
_ZN39_INTERNAL_14e98689_4_k_cu_befe6367_60374cuda3std3__45__cpo5beginE:
	.zero		1
	.type		_ZN39_INTERNAL_14e98689_4_k_cu_befe6367_60374cuda3std3__441_GLOBAL__N__14e98689_4_k_cu_befe6367_60376ignoreE,@object
	.size		_ZN39_INTERNAL_14e98689_4_k_cu_befe6367_60374cuda3std3__441_GLOBAL__N__14e98689_4_k_cu_befe6367_60376ignoreE,(_ZN39_INTERNAL_14e98689_4_k_cu_befe6367_60374cute7productE - _ZN39_INTERNAL_14e98689_4_k_cu_befe6367_60374cuda3std3__441_GLOBAL__N__14e98689_4_k_cu_befe6367_60376ignoreE)
_ZN39_INTERNAL_14e98689_4_k_cu_befe6367_60374cuda3std3__441_GLOBAL__N__14e98689_4_k_cu_befe6367_60376ignoreE:
	.zero		1
	.type		_ZN39_INTERNAL_14e98689_4_k_cu_befe6367_60374cute7productE,@object
	.size		_ZN39_INTERNAL_14e98689_4_k_cu_befe6367_60374cute7productE,(_ZN39_INTERNAL_14e98689_4_k_cu_befe6367_60374cuda3std3__45__cpo3endE - _ZN39_INTERNAL_14e98689_4_k_cu_befe6367_60374cute7productE)
_ZN39_INTERNAL_14e98689_4_k_cu_befe6367_60374cute7productE:
	.zero		1
	.type		_ZN39_INTERNAL_14e98689_4_k_cu_befe6367_60374cuda3std3__45__cpo3endE,@object
	.size		_ZN39_INTERNAL_14e98689_4_k_cu_befe6367_60374cuda3std3__45__cpo3endE,(_ZN39_INTERNAL_14e98689_4_k_cu_befe6367_60374cuda3std3__419piecewise_constructE - _ZN39_INTERNAL_14e98689_4_k_cu_befe6367_60374cuda3std3__45__cpo3endE)
_ZN39_INTERNAL_14e98689_4_k_cu_befe6367_60374cuda3std3__45__cpo3endE:
	.zero		1
	.type		_ZN39_INTERNAL_14e98689_4_k_cu_befe6367_60374cuda3std3__419piecewise_constructE,@object
	.size		_ZN39_INTERNAL_14e98689_4_k_cu_befe6367_60374cuda3std3__419piecewise_constructE,(_ZN39_INTERNAL_14e98689_4_k_cu_befe6367_60374cuda3std3__45__cpo4cendE - _ZN39_INTERNAL_14e98689_4_k_cu_befe6367_60374cuda3std3__419piecewise_constructE)
_ZN39_INTERNAL_14e98689_4_k_cu_befe6367_60374cuda3std3__419piecewise_constructE:
	.zero		1
	.type		_ZN39_INTERNAL_14e98689_4_k_cu_befe6367_60374cuda3std3__45__cpo4cendE,@object
	.size		_ZN39_INTERNAL_14e98689_4_k_cu_befe6367_60374cuda3std3__45__cpo4cendE,(_ZN39_INTERNAL_14e98689_4_k_cu_befe6367_60374cuda3std6ranges3__45__cpo4swapE - _ZN39_INTERNAL_14e98689_4_k_cu_befe6367_60374cuda3std3__45__cpo4cendE)
_ZN39_INTERNAL_14e98689_4_k_cu_befe6367_60374cuda3std3__45__cpo4cendE:
	.zero		1
	.type		_ZN39_INTERNAL_14e98689_4_k_cu_befe6367_60374cuda3std6ranges3__45__cpo4swapE,@object
	.size		_ZN39_INTERNAL_14e98689_4_k_cu_befe6367_60374cuda3std6ranges3__45__cpo4swapE,(.L_10 - _ZN39_INTERNAL_14e98689_4_k_cu_befe6367_60374cuda3std6ranges3__45__cpo4swapE)
_ZN39_INTERNAL_14e98689_4_k_cu_befe6367_60374cuda3std6ranges3__45__cpo4swapE:
	.zero		1
.L_10:


//--------------------- .nv.constant0._ZN7cutlass13device_kernelINS_4gemm6kernel13GemmUniversalIN4cute5tupleIJiiiiEEENS1_10collective13CollectiveMmaINS1_35MainloopSm100TmaUmmaWarpSpecializedILi13ELi2ELi4ENS5_IJNS4_1CILi1EEESB_SB_EEEEENS5_IJNSA_ILi64EEESE_SE_EEENS_10bfloat16_tENS5_IJlSB_lEEESG_SH_NS4_8TiledMMAINS4_8MMA_AtomIJNS4_20SM100_MMA_F16BF16_SSISG_SG_fLi64ELi64ELNS4_4UMMA5MajorE0ELSM_0ELNSL_7ScaleInE0ELSN_0EEEEEENS4_6LayoutISC_NS5_IJNSA_ILi0EEESR_SR_EEEEENS5_IJNS4_10UnderscoreESU_SU_EEEEENS4_13SM90_TMA_LOADENS4_14ComposedLayoutINS4_7SwizzleILi3ELi4ELi3EEENS4_18smem_ptr_flag_bitsILi16EEENSQ_INS5_IJNSA_ILi8EEESE_EEENS5_IJSE_SB_EEEEEEEvNS4_8identityESX_S17_vS18_EENS_8epilogue10collective18CollectiveEpilogueINS1A_23Sm100TmaWarpSpecializedILi3ELi2ELi16ELb1ELb0EEEJSF_NS5_IJNSQ_ISE_SB_EENSQ_INSA_ILi32EEESB_EEEEESG_SH_SG_SH_NS1A_6fusion15FusionCallbacksIS1E_NS1J_17LinearCombinationISG_fSG_fLNS_15FloatRoundStyleE2EEESF_S1I_JEEENS4_5SM1004TMEM4LOAD26SM100_TMEM_LOAD_16dp256b4xESX_NSY_INSZ_ILi2ELi4ELi3EEES12_NSQ_INS5_IJS13_S1G_EEENS5_IJS1G_SB_EEEEEEENS4_17SM75_U32x4_LDSM_NENS4_14SM90_TMA_STOREES1X_NS4_17SM90_U32x4_STSM_NENS4_39AutoVectorizingCopyWithAssumedAlignmentILi128EEEEEEvvEEEEvNT_6ParamsE --------------------------
	.section	.nv.constant0._ZN7cutlass13device_kernelINS_4gemm6kernel13GemmUniversalIN4cute5tupleIJiiiiEEENS1_10collective13CollectiveMmaINS1_35MainloopSm100TmaUmmaWarpSpecializedILi13ELi2ELi4ENS5_IJNS4_1CILi1EEESB_SB_EEEEENS5_IJNSA_ILi64EEESE_SE_EEENS_10bfloat16_tENS5_IJlSB_lEEESG_SH_NS4_8TiledMMAINS4_8MMA_AtomIJNS4_20SM100_MMA_F16BF16_SSISG_SG_fLi64ELi64ELNS4_4UMMA5MajorE0ELSM_0ELNSL_7ScaleInE0ELSN_0EEEEEENS4_6LayoutISC_NS5_IJNSA_ILi0EEESR_SR_EEEEENS5_IJNS4_10UnderscoreESU_SU_EEEEENS4_13SM90_TMA_LOADENS4_14ComposedLayoutINS4_7SwizzleILi3ELi4ELi3EEENS4_18smem_ptr_flag_bitsILi16EEENSQ_INS5_IJNSA_ILi8EEESE_EEENS5_IJSE_SB_EEEEEEEvNS4_8identityESX_S17_vS18_EENS_8epilogue10collective18CollectiveEpilogueINS1A_23Sm100TmaWarpSpecializedILi3ELi2ELi16ELb1ELb0EEEJSF_NS5_IJNSQ_ISE_SB_EENSQ_INSA_ILi32EEESB_EEEEESG_SH_SG_SH_NS1A_6fusion15FusionCallbacksIS1E_NS1J_17LinearCombinationISG_fSG_fLNS_15FloatRoundStyleE2EEESF_S1I_JEEENS4_5SM1004TMEM4LOAD26SM100_TMEM_LOAD_16dp256b4xESX_NSY_INSZ_ILi2ELi4ELi3EEES12_NSQ_INS5_IJS13_S1G_EEENS5_IJS1G_SB_EEEEEEENS4_17SM75_U32x4_LDSM_NENS4_14SM90_TMA_STOREES1X_NS4_17SM90_U32x4_STSM_NENS4_39AutoVectorizingCopyWithAssumedAlignmentILi128EEEEEEvvEEEEvNT_6ParamsE,"a",@progbits
	.sectionflags	@""
	.align	4
.nv.constant0._ZN7cutlass13device_kernelINS_4gemm6kernel13GemmUniversalIN4cute5tupleIJiiiiEEENS1_10collective13CollectiveMmaINS1_35MainloopSm100TmaUmmaWarpSpecializedILi13ELi2ELi4ENS5_IJNS4_1CILi1EEESB_SB_EEEEENS5_IJNSA_ILi64EEESE_SE_EEENS_10bfloat16_tENS5_IJlSB_lEEESG_SH_NS4_8TiledMMAINS4_8MMA_AtomIJNS4_20SM100_MMA_F16BF16_SSISG_SG_fLi64ELi64ELNS4_4UMMA5MajorE0ELSM_0ELNSL_7ScaleInE0ELSN_0EEEEEENS4_6LayoutISC_NS5_IJNSA_ILi0EEESR_SR_EEEEENS5_IJNS4_10UnderscoreESU_SU_EEEEENS4_13SM90_TMA_LOADENS4_14ComposedLayoutINS4_7SwizzleILi3ELi4ELi3EEENS4_18smem_ptr_flag_bitsILi16EEENSQ_INS5_IJNSA_ILi8EEESE_EEENS5_IJSE_SB_EEEEEEEvNS4_8identityESX_S17_vS18_EENS_8epilogue10collective18CollectiveEpilogueINS1A_23Sm100TmaWarpSpecializedILi3ELi2ELi16ELb1ELb0EEEJSF_NS5_IJNSQ_ISE_SB_EENSQ_INSA_ILi32EEESB_EEEEESG_SH_SG_SH_NS1A_6fusion15FusionCallbacksIS1E_NS1J_17LinearCombinationISG_fSG_fLNS_15FloatRoundStyleE2EEESF_S1I_JEEENS4_5SM1004TMEM4LOAD26SM100_TMEM_LOAD_16dp256b4xESX_NSY_INSZ_ILi2ELi4ELi3EEES12_NSQ_INS5_IJS13_S1G_EEENS5_IJS1G_SB_EEEEEEENS4_17SM75_U32x4_LDSM_NENS4_14SM90_TMA_STOREES1X_NS4_17SM90_U32x4_STSM_NENS4_39AutoVectorizingCopyWithAssumedAlignmentILi128EEEEEEvvEEEEvNT_6ParamsE:
	.zero		2944


//--------------------- SYMBOLS --------------------------

	.type		.nv.reservedSmem.offset0,@object
	.size		.nv.reservedSmem.offset0,0x4
	.type		.nv.reservedSmem.cap,@object
	.size		.nv.reservedSmem.cap,0x4
	.type		__assertfail,@function
